// auto-generated by cutlass_sweep.gemm — config: {"arch": "sm_90", "cluster_m": 1, "cluster_n": 1, "dtype": "fp16", "dtype_b": "fp16", "layout": "tt", "stages": 0, "tile_k": 128, "tile_m": 64, "tile_n": 256}
#include "cutlass/cutlass.h"
#include "cutlass/gemm/collective/collective_builder.hpp"
#include "cutlass/gemm/device/gemm_universal_adapter.h"
#include "cutlass/gemm/kernel/gemm_universal.hpp"
#include "cutlass/epilogue/collective/collective_builder.hpp"

using ElemA = cutlass::half_t;
using ElemB = cutlass::half_t;
using ElemCD = cutlass::half_t;
using Acc  = float;
using TileShape    = cute::Shape<cute::_64, cute::_256, cute::_128>;
using ClusterShape = cute::Shape<cute::_1, cute::_1, cute::_1>;

using CollectiveEpilogue = typename cutlass::epilogue::collective::CollectiveBuilder<
    cutlass::arch::Sm90, cutlass::arch::OpClassTensorOp,
    TileShape, ClusterShape,
    cutlass::epilogue::collective::EpilogueTileAuto,
    Acc, Acc,
    ElemCD, cutlass::layout::RowMajor, 128 / cutlass::sizeof_bits<ElemCD>::value,
    ElemCD, cutlass::layout::RowMajor, 128 / cutlass::sizeof_bits<ElemCD>::value,
    cutlass::epilogue::collective::EpilogueScheduleAuto
  >::CollectiveOp;

using CollectiveMainloop = typename cutlass::gemm::collective::CollectiveBuilder<
    cutlass::arch::Sm90, cutlass::arch::OpClassTensorOp,
    ElemA, cutlass::layout::ColumnMajor, 128 / cutlass::sizeof_bits<ElemA>::value,
    ElemB, cutlass::layout::ColumnMajor, 128 / cutlass::sizeof_bits<ElemB>::value,
    Acc,
    TileShape, ClusterShape,
    cutlass::gemm::collective::StageCountAutoCarveout<static_cast<int>(sizeof(typename CollectiveEpilogue::SharedStorage))>,
    cutlass::gemm::collective::KernelScheduleAuto
  >::CollectiveOp;

using GemmKernel = cutlass::gemm::kernel::GemmUniversal<
    cute::Shape<int,int,int,int>,
    CollectiveMainloop,
    CollectiveEpilogue
>;
using Gemm = cutlass::gemm::device::GemmUniversalAdapter<GemmKernel>;

// Force the device kernel symbol into the cubin without needing a host main.
auto* _anchor = &cutlass::device_kernel<GemmKernel>;


// ===== COMPILED SASS (sm_90a) =====

	.target	sm_90a

	.elftype	@"ET_EXEC"


//--------------------- .note.nv.tkinfo           --------------------------
	.section	.note.nv.tkinfo,"",@"SHT_NOTE"
	.sectionflags	@"SHF_NOTE_NV_TKINFO"
	.tkinfo
        /*0018*/ 	.word	0x00000002
        /*0030*/ 	.string	""
        /*0030*/ 	.string	"ptxas"
        /*0030*/ 	.string	"Cuda compilation tools, release 13.0, V13.0.88"
        /*0030*/ 	.string	"Build cuda_13.0.r13.0/compiler.36424714_0"
        /*0030*/ 	.string	"-arch sm_90a -m 64 "



//--------------------- .note.nv.cuinfo           --------------------------
	.section	.note.nv.cuinfo,"",@"SHT_NOTE"
	.sectionflags	@"SHF_NOTE_NV_CUINFO"
        /*0018*/ 	.short	0x0002
        /*001a*/ 	.short	0x005a
        /*001c*/ 	.short	0x0082
	.zero		2


//--------------------- .nv.info                  --------------------------
	.section	.nv.info,"",@"SHT_CUDA_INFO"
	.align	4


	//----- nvinfo : EIATTR_REGCOUNT
	.align		4
        /*0000*/ 	.byte	0x04, 0x2f
        /*0002*/ 	.short	(.L_15 - .L_14)
	.align		4
.L_14:
        /*0004*/ 	.word	index@(_ZN7cutlass13device_kernelINS_4gemm6kernel13GemmUniversalIN4cute5tupleIJiiiiEEENS1_10collective13CollectiveMmaINS1_34MainloopSm90TmaGmmaWarpSpecializedILi2ENS5_IJNS4_1CILi1EEESB_SB_EEENS1_32KernelTmaWarpSpecializedPingpongEEENS5_IJNSA_ILi64EEENSA_ILi256EEENSA_ILi128EEEEEENS_6half_tENS5_IJSB_llEEESJ_NS5_IJlSB_lEEENS4_8TiledMMAINS4_8MMA_AtomIJNS4_4SM904GMMA26MMA_64x256x16_F32F16F16_SSILNSP_5MajorE1ELSR_0ELNSP_7ScaleInE1ELSS_1EEEEEENS4_6LayoutISC_NS5_IJNSA_ILi0EEESW_SW_EEEEENS5_IJNS4_10UnderscoreESZ_SZ_EEEEENS4_13SM90_TMA_LOADENS4_14ComposedLayoutINS4_7SwizzleILi3ELi4ELi3EEENS4_18smem_ptr_flag_bitsILi16EEENSV_INS5_IJSF_NSA_ILi8EEEEEENS5_IJSB_SF_EEEEEEEvNS4_8identityES12_NS13_IS15_S17_NSV_INS5_IJS18_SF_EEENS5_IJSF_SB_EEEEEEEvS1D_EENS_8epilogue10collective6detail29Sm90TmaWarpSpecializedAdapterINS1K_15DefaultEpilogueISJ_SL_SL_NS1J_6thread17LinearCombinationISJ_Li1EffLNS1O_9ScaleType4KindE0ELNS_15FloatRoundStyleE2ESJ_EENS1_15EpilogueDefaultEEEEEvvEEEEvNT_6ParamsE)
        /*0008*/ 	.word	0x000000a8


	//----- nvinfo : EIATTR_FRAME_SIZE
	.align		4
.L_15:
        /*000c*/ 	.byte	0x04, 0x11
        /*000e*/ 	.short	(.L_17 - .L_16)
	.align		4
.L_16:
        /*0010*/ 	.word	index@(_ZN7cutlass13device_kernelINS_4gemm6kernel13GemmUniversalIN4cute5tupleIJiiiiEEENS1_10collective13CollectiveMmaINS1_34MainloopSm90TmaGmmaWarpSpecializedILi2ENS5_IJNS4_1CILi1EEESB_SB_EEENS1_32KernelTmaWarpSpecializedPingpongEEENS5_IJNSA_ILi64EEENSA_ILi256EEENSA_ILi128EEEEEENS_6half_tENS5_IJSB_llEEESJ_NS5_IJlSB_lEEENS4_8TiledMMAINS4_8MMA_AtomIJNS4_4SM904GMMA26MMA_64x256x16_F32F16F16_SSILNSP_5MajorE1ELSR_0ELNSP_7ScaleInE1ELSS_1EEEEEENS4_6LayoutISC_NS5_IJNSA_ILi0EEESW_SW_EEEEENS5_IJNS4_10UnderscoreESZ_SZ_EEEEENS4_13SM90_TMA_LOADENS4_14ComposedLayoutINS4_7SwizzleILi3ELi4ELi3EEENS4_18smem_ptr_flag_bitsILi16EEENSV_INS5_IJSF_NSA_ILi8EEEEEENS5_IJSB_SF_EEEEEEEvNS4_8identityES12_NS13_IS15_S17_NSV_INS5_IJS18_SF_EEENS5_IJSF_SB_EEEEEEEvS1D_EENS_8epilogue10collective6detail29Sm90TmaWarpSpecializedAdapterINS1K_15DefaultEpilogueISJ_SL_SL_NS1J_6thread17LinearCombinationISJ_Li1EffLNS1O_9ScaleType4KindE0ELNS_15FloatRoundStyleE2ESJ_EENS1_15EpilogueDefaultEEEEEvvEEEEvNT_6ParamsE)
        /*0014*/ 	.word	0x00000000


	//----- nvinfo : EIATTR_MIN_STACK_SIZE
	.align		4
.L_17:
        /*0018*/ 	.byte	0x04, 0x12
        /*001a*/ 	.short	(.L_19 - .L_18)
	.align		4
.L_18:
        /*001c*/ 	.word	index@(_ZN7cutlass13device_kernelINS_4gemm6kernel13GemmUniversalIN4cute5tupleIJiiiiEEENS1_10collective13CollectiveMmaINS1_34MainloopSm90TmaGmmaWarpSpecializedILi2ENS5_IJNS4_1CILi1EEESB_SB_EEENS1_32KernelTmaWarpSpecializedPingpongEEENS5_IJNSA_ILi64EEENSA_ILi256EEENSA_ILi128EEEEEENS_6half_tENS5_IJSB_llEEESJ_NS5_IJlSB_lEEENS4_8TiledMMAINS4_8MMA_AtomIJNS4_4SM904GMMA26MMA_64x256x16_F32F16F16_SSILNSP_5MajorE1ELSR_0ELNSP_7ScaleInE1ELSS_1EEEEEENS4_6LayoutISC_NS5_IJNSA_ILi0EEESW_SW_EEEEENS5_IJNS4_10UnderscoreESZ_SZ_EEEEENS4_13SM90_TMA_LOADENS4_14ComposedLayoutINS4_7SwizzleILi3ELi4ELi3EEENS4_18smem_ptr_flag_bitsILi16EEENSV_INS5_IJSF_NSA_ILi8EEEEEENS5_IJSB_SF_EEEEEEEvNS4_8identityES12_NS13_IS15_S17_NSV_INS5_IJS18_SF_EEENS5_IJSF_SB_EEEEEEEvS1D_EENS_8epilogue10collective6detail29Sm90TmaWarpSpecializedAdapterINS1K_15DefaultEpilogueISJ_SL_SL_NS1J_6thread17LinearCombinationISJ_Li1EffLNS1O_9ScaleType4KindE0ELNS_15FloatRoundStyleE2ESJ_EENS1_15EpilogueDefaultEEEEEvvEEEEvNT_6ParamsE)
        /*0020*/ 	.word	0x00000000
.L_19:


//--------------------- .nv.compat                --------------------------
	.section	.nv.compat,"",@"SHT_CUDA_COMPAT_INFO"
	.align	4
        /*0000*/ 	.byte	0x02, 0x09, 0x01, 0x00, 0x02, 0x02, 0x04, 0x00, 0x02, 0x05, 0x05, 0x00, 0x03, 0x07, 0x01, 0x01
        /*0010*/ 	.byte	0x02, 0x03, 0x01, 0x00, 0x02, 0x06, 0x01, 0x00, 0x04, 0x0b, 0x08, 0x00, 0x00, 0x00, 0x00, 0x00
        /*0020*/ 	.byte	0x00, 0x00, 0x00, 0x00


//--------------------- .nv.info._ZN7cutlass13device_kernelINS_4gemm6kernel13GemmUniversalIN4cute5tupleIJiiiiEEENS1_10collective13CollectiveMmaINS1_34MainloopSm90TmaGmmaWarpSpecializedILi2ENS5_IJNS4_1CILi1EEESB_SB_EEENS1_32KernelTmaWarpSpecializedPingpongEEENS5_IJNSA_ILi64EEENSA_ILi256EEENSA_ILi128EEEEEENS_6half_tENS5_IJSB_llEEESJ_NS5_IJlSB_lEEENS4_8TiledMMAINS4_8MMA_AtomIJNS4_4SM904GMMA26MMA_64x256x16_F32F16F16_SSILNSP_5MajorE1ELSR_0ELNSP_7ScaleInE1ELSS_1EEEEEENS4_6LayoutISC_NS5_IJNSA_ILi0EEESW_SW_EEEEENS5_IJNS4_10UnderscoreESZ_SZ_EEEEENS4_13SM90_TMA_LOADENS4_14ComposedLayoutINS4_7SwizzleILi3ELi4ELi3EEENS4_18smem_ptr_flag_bitsILi16EEENSV_INS5_IJSF_NSA_ILi8EEEEEENS5_IJSB_SF_EEEEEEEvNS4_8identityES12_NS13_IS15_S17_NSV_INS5_IJS18_SF_EEENS5_IJSF_SB_EEEEEEEvS1D_EENS_8epilogue10collective6detail29Sm90TmaWarpSpecializedAdapterINS1K_15DefaultEpilogueISJ_SL_SL_NS1J_6thread17LinearCombinationISJ_Li1EffLNS1O_9ScaleType4KindE0ELNS_15FloatRoundStyleE2ESJ_EENS1_15EpilogueDefaultEEEEEvvEEEEvNT_6ParamsE --------------------------
	.section	.nv.info._ZN7cutlass13device_kernelINS_4gemm6kernel13GemmUniversalIN4cute5tupleIJiiiiEEENS1_10collective13CollectiveMmaINS1_34MainloopSm90TmaGmmaWarpSpecializedILi2ENS5_IJNS4_1CILi1EEESB_SB_EEENS1_32KernelTmaWarpSpecializedPingpongEEENS5_IJNSA_ILi64EEENSA_ILi256EEENSA_ILi128EEEEEENS_6half_tENS5_IJSB_llEEESJ_NS5_IJlSB_lEEENS4_8TiledMMAINS4_8MMA_AtomIJNS4_4SM904GMMA26MMA_64x256x16_F32F16F16_SSILNSP_5MajorE1ELSR_0ELNSP_7ScaleInE1ELSS_1EEEEEENS4_6LayoutISC_NS5_IJNSA_ILi0EEESW_SW_EEEEENS5_IJNS4_10UnderscoreESZ_SZ_EEEEENS4_13SM90_TMA_LOADENS4_14ComposedLayoutINS4_7SwizzleILi3ELi4ELi3EEENS4_18smem_ptr_flag_bitsILi16EEENSV_INS5_IJSF_NSA_ILi8EEEEEENS5_IJSB_SF_EEEEEEEvNS4_8identityES12_NS13_IS15_S17_NSV_INS5_IJS18_SF_EEENS5_IJSF_SB_EEEEEEEvS1D_EENS_8epilogue10collective6detail29Sm90TmaWarpSpecializedAdapterINS1K_15DefaultEpilogueISJ_SL_SL_NS1J_6thread17LinearCombinationISJ_Li1EffLNS1O_9ScaleType4KindE0ELNS_15FloatRoundStyleE2ESJ_EENS1_15EpilogueDefaultEEEEEvvEEEEvNT_6ParamsE,"",@"SHT_CUDA_INFO"
	.sectionflags	@""
	.align	4


	//----- nvinfo : EIATTR_CUDA_API_VERSION
	.align		4
        /*0000*/ 	.byte	0x04, 0x37
        /*0002*/ 	.short	(.L_21 - .L_20)
.L_20:
        /*0004*/ 	.word	0x00000082


	//----- nvinfo : EIATTR_KPARAM_INFO
	.align		4
.L_21:
        /*0008*/ 	.byte	0x04, 0x17
        /*000a*/ 	.short	(.L_23 - .L_22)
.L_22:
        /*000c*/ 	.word	0x00000000
        /*0010*/ 	.short	0x0000
        /*0012*/ 	.short	0x0070
        /*0014*/ 	.byte	0x00, 0xf0, 0x01, 0x10


	//----- nvinfo : EIATTR_SPARSE_MMA_MASK
	.align		4
.L_23:
        /*0018*/ 	.byte	0x03, 0x50
        /*001a*/ 	.short	0x0000


	//----- nvinfo : EIATTR_MAXREG_COUNT
	.align		4
        /*001c*/ 	.byte	0x03, 0x1b
        /*001e*/ 	.short	0x00a8


	//----- nvinfo : EIATTR_NUM_BARRIERS
	.align		4
        /*0020*/ 	.byte	0x02, 0x4c
        /*0022*/ 	.byte	0x01
	.zero		1


	//----- nvinfo : EIATTR_EXTERNS
	.align		4
        /*0024*/ 	.byte	0x04, 0x0f
        /*0026*/ 	.short	(.L_25 - .L_24)


	//   ....[0]....
	.align		4
.L_24:
        /*0028*/ 	.word	index@(__assertfail)


	//----- nvinfo : EIATTR_MERCURY_ISA_VERSION
	.align		4
.L_25:
        /*002c*/ 	.byte	0x03, 0x5f
        /*002e*/ 	.short	0x0101


	//----- nvinfo : EIATTR_INT_WARP_WIDE_INSTR_OFFSETS
	.align		4
        /*0030*/ 	.byte	0x04, 0x31
        /*0032*/ 	.short	(.L_27 - .L_26)


	//   ....[0]....
.L_26:
        /*0034*/ 	.word	0x00000430


	//   ....[1]....
        /*0038*/ 	.word	0x00000450


	//   ....[2]....
        /*003c*/ 	.word	0x000004d0


	//   ....[3]....
        /*0040*/ 	.word	0x000004e0


	//   ....[4]....
        /*0044*/ 	.word	0x000004f0


	//   ....[5]....
        /*0048*/ 	.word	0x00000510


	//   ....[6]....
        /*004c*/ 	.word	0x00000570


	//   ....[7]....
        /*0050*/ 	.word	0x00000590


	//----- nvinfo : EIATTR_COOP_GROUP_MASK_REGIDS
	.align		4
.L_27:
        /*0054*/ 	.byte	0x04, 0x29
        /*0056*/ 	.short	(.L_29 - .L_28)


	//   ....[0]....
.L_28:
        /*0058*/ 	.word	0xffffffff


	//   ....[1]....
        /*005c*/ 	.word	0xffffffff


	//   ....[2]....
        /*0060*/ 	.word	0xffffffff


	//   ....[3]....
        /*0064*/ 	.word	0xffffffff


	//   ....[4]....
        /*0068*/ 	.word	0xffffffff


	//   ....[5]....
        /*006c*/ 	.word	0xffffffff


	//----- nvinfo : EIATTR_COOP_GROUP_INSTR_OFFSETS
	.align		4
.L_29:
        /*0070*/ 	.byte	0x04, 0x28
        /*0072*/ 	.short	(.L_31 - .L_30)


	//   ....[0]....
.L_30:
        /*0074*/ 	.word	0x00000050


	//   ....[1]....
        /*0078*/ 	.word	0x00000080


	//   ....[2]....
        /*007c*/ 	.word	0x00000180


	//   ....[3]....
        /*0080*/ 	.word	0x00000350


	//   ....[4]....
        /*0084*/ 	.word	0x00000390


	//   ....[5]....
        /*0088*/ 	.word	0x000003d0


	//----- nvinfo : EIATTR_REG_RECONFIG
	.align		4
.L_31:
        /*008c*/ 	.byte	0x01, 0x54
	.zero		2


	//----- nvinfo : EIATTR_SYSCALL_OFFSETS
	.align		4
        /*0090*/ 	.byte	0x04, 0x46
        /*0092*/ 	.short	(.L_33 - .L_32)


	//   ....[0]....
.L_32:
        /*0094*/ 	.word	0x00001650


	//----- nvinfo : EIATTR_MBARRIER_INSTR_OFFSETS
	.align		4
.L_33:
        /*0098*/ 	.byte	0x04, 0x39
        /*009a*/ 	.short	(.L_35 - .L_34)


	//   ....[0]....
.L_34:
        /*009c*/ 	.word	0x00000300
        /*00a0*/ 	.word	0x000000ff
        /*00a4*/ 	.word	0x00000000
        /*00a8*/ 	.short	0x0100
        /*00aa*/ 	.byte	0x09
	.zero		1


	//   ....[1]....
        /*00ac*/ 	.word	0x00000310
        /*00b0*/ 	.word	0x000000ff
        /*00b4*/ 	.word	0x00000010
        /*00b8*/ 	.short	0x0100
        /*00ba*/ 	.byte	0x09
	.zero		1


	//   ....[2]....
        /*00bc*/ 	.word	0x00000320
        /*00c0*/ 	.word	0x000000ff
        /*00c4*/ 	.word	0x00000008
        /*00c8*/ 	.short	0x0100
        /*00ca*/ 	.byte	0x09
	.zero		1


	//   ....[3]....
        /*00cc*/ 	.word	0x00000330
        /*00d0*/ 	.word	0x000000ff
        /*00d4*/ 	.word	0x00000018
        /*00d8*/ 	.short	0x0100
        /*00da*/ 	.byte	0x09
	.zero		1


	//   ....[4]....
        /*00dc*/ 	.word	0x000005b0
        /*00e0*/ 	.word	0x000000ff
        /*00e4*/ 	.word	0x00000050
        /*00e8*/ 	.short	0x0100
        /*00ea*/ 	.byte	0x09
	.zero		1


	//   ....[5]....
        /*00ec*/ 	.word	0x000005c0
        /*00f0*/ 	.word	0x000000ff
        /*00f4*/ 	.word	0x00000058
        /*00f8*/ 	.short	0x0100
        /*00fa*/ 	.byte	0x09
	.zero		1


	//   ....[6]....
        /*00fc*/ 	.word	0x00000600
        /*0100*/ 	.word	0x000000ff
        /*0104*/ 	.word	0x00000030
        /*0108*/ 	.short	0x0100
        /*010a*/ 	.byte	0x0a
	.zero		1


	//   ....[7]....
        /*010c*/ 	.word	0x00000620
        /*0110*/ 	.word	0x000000ff
        /*0114*/ 	.word	0x00000038
        /*0118*/ 	.short	0x0100
        /*011a*/ 	.byte	0x0a
	.zero		1


	//   ....[8]....
        /*011c*/ 	.word	0x00000630
        /*0120*/ 	.word	0x000000ff
        /*0124*/ 	.word	0x00000040
        /*0128*/ 	.short	0x0100
        /*012a*/ 	.byte	0x0a
	.zero		1


	//   ....[9]....
        /*012c*/ 	.word	0x00000640
        /*0130*/ 	.word	0x000000ff
        /*0134*/ 	.word	0x00000048
        /*0138*/ 	.short	0x0100
        /*013a*/ 	.byte	0x0a
	.zero		1


	//   ....[10]....
        /*013c*/ 	.word	0x00001530
        /*0140*/ 	.word	0x0000009b
        /*0144*/ 	.word	0x00000000
        /*0148*/ 	.short	0x010a
        /*014a*/ 	.byte	0x2d
	.zero		1


	//   ....[11]....
        /*014c*/ 	.word	0x000016e0
        /*0150*/ 	.word	0x00000003
        /*0154*/ 	.word	0x00000000
        /*0158*/ 	.short	0x010a
        /*015a*/ 	.byte	0x3f
	.zero		1


	//   ....[12]....
        /*015c*/ 	.word	0x00001740
        /*0160*/ 	.word	0x00000003
        /*0164*/ 	.word	0x00000000
        /*0168*/ 	.short	0x010a
        /*016a*/ 	.byte	0x3f
	.zero		1


	//   ....[13]....
        /*016c*/ 	.word	0x00001cc0
        /*0170*/ 	.word	0x000000ff
        /*0174*/ 	.word	0x00000000
        /*0178*/ 	.short	0x010a
        /*017a*/ 	.byte	0x08
	.zero		1


	//   ....[14]....
        /*017c*/ 	.word	0x00001d00
        /*0180*/ 	.word	0x000000ff
        /*0184*/ 	.word	0x00000000
        /*0188*/ 	.short	0x010a
        /*018a*/ 	.byte	0x08
	.zero		1


	//   ....[15]....
        /*018c*/ 	.word	0x000021a0
        /*0190*/ 	.word	0x000000ff
        /*0194*/ 	.word	0x00000000
        /*0198*/ 	.short	0x0101
        /*019a*/ 	.byte	0x08
	.zero		1


	//   ....[16]....
        /*019c*/ 	.word	0x00002290
        /*01a0*/ 	.word	0x0000009c
        /*01a4*/ 	.word	0x00000000
        /*01a8*/ 	.short	0x0101
        /*01aa*/ 	.byte	0x2e
	.zero		1


	//   ....[17]....
        /*01ac*/ 	.word	0x00002360
        /*01b0*/ 	.word	0x000000ff
        /*01b4*/ 	.word	0x00000000
        /*01b8*/ 	.short	0x0101
        /*01ba*/ 	.byte	0x04
	.zero		1


	//   ....[18]....
        /*01bc*/ 	.word	0x00002410
        /*01c0*/ 	.word	0x0000009b
        /*01c4*/ 	.word	0x00000010
        /*01c8*/ 	.short	0x010a
        /*01ca*/ 	.byte	0x2d
	.zero		1


	//   ....[19]....
        /*01cc*/ 	.word	0x0000a200
        /*01d0*/ 	.word	0x0000009e
        /*01d4*/ 	.word	0x00000000
        /*01d8*/ 	.short	0x0101
        /*01da*/ 	.byte	0x2e
	.zero		1


	//   ....[20]....
        /*01dc*/ 	.word	0x0000abe0
        /*01e0*/ 	.word	0x00000007
        /*01e4*/ 	.word	0x00000010
        /*01e8*/ 	.short	0x010a
        /*01ea*/ 	.byte	0x3f
	.zero		1


	//   ....[21]....
        /*01ec*/ 	.word	0x0000afe0
        /*01f0*/ 	.word	0x00000003
        /*01f4*/ 	.word	0x00000058
        /*01f8*/ 	.short	0x0101
        /*01fa*/ 	.byte	0x3f
	.zero		1


	//   ....[22]....
        /*01fc*/ 	.word	0x0000b750
        /*0200*/ 	.word	0x00000007
        /*0204*/ 	.word	0x00000000
        /*0208*/ 	.short	0x010a
        /*020a*/ 	.byte	0x3f
	.zero		1


	//   ....[23]....
        /*020c*/ 	.word	0x0000b7d0
        /*0210*/ 	.word	0x00000003
        /*0214*/ 	.word	0x00000000
        /*0218*/ 	.short	0x010a
        /*021a*/ 	.byte	0x3f
	.zero		1


	//   ....[24]....
        /*021c*/ 	.word	0x0000b830
        /*0220*/ 	.word	0x0000009d
        /*0224*/ 	.word	0x00000000
        /*0228*/ 	.short	0x010a
        /*022a*/ 	.byte	0x3f
	.zero		1


	//   ....[25]....
        /*022c*/ 	.word	0x0000b880
        /*0230*/ 	.word	0x00000003
        /*0234*/ 	.word	0x00000000
        /*0238*/ 	.short	0x010a
        /*023a*/ 	.byte	0x3f
	.zero		1


	//   ....[26]....
        /*023c*/ 	.word	0x0000b8e0
        /*0240*/ 	.word	0x00000004
        /*0244*/ 	.word	0x00000000
        /*0248*/ 	.short	0x010a
        /*024a*/ 	.byte	0x3f
	.zero		1


	//   ....[27]....
        /*024c*/ 	.word	0x0000b930
        /*0250*/ 	.word	0x0000009d
        /*0254*/ 	.word	0x00000010
        /*0258*/ 	.short	0x010a
        /*025a*/ 	.byte	0x3f
	.zero		1


	//   ....[28]....
        /*025c*/ 	.word	0x0000ba00
        /*0260*/ 	.word	0x00000007
        /*0264*/ 	.word	0x00000010
        /*0268*/ 	.short	0x010a
        /*026a*/ 	.byte	0x3f
	.zero		1


	//   ....[29]....
        /*026c*/ 	.word	0x0000bad0
        /*0270*/ 	.word	0x00000007
        /*0274*/ 	.word	0x00000000
        /*0278*/ 	.short	0x010a
        /*027a*/ 	.byte	0x3f
	.zero		1


	//----- nvinfo : EIATTR_NUM_MBARRIERS
	.align		4
.L_35:
        /*027c*/ 	.byte	0x03, 0x38
        /*027e*/ 	.short	0x000a


	//----- nvinfo : EIATTR_EXIT_INSTR_OFFSETS
	.align		4
        /*0280*/ 	.byte	0x04, 0x1c
        /*0282*/ 	.short	(.L_37 - .L_36)


	//   ....[0]....
.L_36:
        /*0284*/ 	.word	0x00001200


	//   ....[1]....
        /*0288*/ 	.word	0x00001260


	//   ....[2]....
        /*028c*/ 	.word	0x0000a910


	//   ....[3]....
        /*0290*/ 	.word	0x0000a940


	//   ....[4]....
        /*0294*/ 	.word	0x0000b820


	//----- nvinfo : EIATTR_MAX_THREADS
	.align		4
.L_37:
        /*0298*/ 	.byte	0x04, 0x05
        /*029a*/ 	.short	(.L_39 - .L_38)
.L_38:
        /*029c*/ 	.word	0x00000180
        /*02a0*/ 	.word	0x00000001
        /*02a4*/ 	.word	0x00000001


	//----- nvinfo : EIATTR_CRS_STACK_SIZE
	.align		4
.L_39:
        /*02a8*/ 	.byte	0x04, 0x1e
        /*02aa*/ 	.short	(.L_41 - .L_40)
.L_40:
        /*02ac*/ 	.word	0x00000000


	//----- nvinfo : EIATTR_CBANK_PARAM_SIZE
	.align		4
.L_41:
        /*02b0*/ 	.byte	0x03, 0x19
        /*02b2*/ 	.short	0x0470


	//----- nvinfo : EIATTR_PARAM_CBANK
	.align		4
        /*02b4*/ 	.byte	0x04, 0x0a
        /*02b6*/ 	.short	(.L_43 - .L_42)
	.align		4
.L_42:
        /*02b8*/ 	.word	index@(.nv.constant0._ZN7cutlass13device_kernelINS_4gemm6kernel13GemmUniversalIN4cute5tupleIJiiiiEEENS1_10collective13CollectiveMmaINS1_34MainloopSm90TmaGmmaWarpSpecializedILi2ENS5_IJNS4_1CILi1EEESB_SB_EEENS1_32KernelTmaWarpSpecializedPingpongEEENS5_IJNSA_ILi64EEENSA_ILi256EEENSA_ILi128EEEEEENS_6half_tENS5_IJSB_llEEESJ_NS5_IJlSB_lEEENS4_8TiledMMAINS4_8MMA_AtomIJNS4_4SM904GMMA26MMA_64x256x16_F32F16F16_SSILNSP_5MajorE1ELSR_0ELNSP_7ScaleInE1ELSS_1EEEEEENS4_6LayoutISC_NS5_IJNSA_ILi0EEESW_SW_EEEEENS5_IJNS4_10UnderscoreESZ_SZ_EEEEENS4_13SM90_TMA_LOADENS4_14ComposedLayoutINS4_7SwizzleILi3ELi4ELi3EEENS4_18smem_ptr_flag_bitsILi16EEENSV_INS5_IJSF_NSA_ILi8EEEEEENS5_IJSB_SF_EEEEEEEvNS4_8identityES12_NS13_IS15_S17_NSV_INS5_IJS18_SF_EEENS5_IJSF_SB_EEEEEEEvS1D_EENS_8epilogue10collective6detail29Sm90TmaWarpSpecializedAdapterINS1K_15DefaultEpilogueISJ_SL_SL_NS1J_6thread17LinearCombinationISJ_Li1EffLNS1O_9ScaleType4KindE0ELNS_15FloatRoundStyleE2ESJ_EENS1_15EpilogueDefaultEEEEEvvEEEEvNT_6ParamsE)
        /*02bc*/ 	.short	0x0210
        /*02be*/ 	.short	0x0470


	//----- nvinfo : EIATTR_SW_WAR
	.align		4
.L_43:
        /*02c0*/ 	.byte	0x04, 0x36
        /*02c2*/ 	.short	(.L_45 - .L_44)
.L_44:
        /*02c4*/ 	.word	0x00000008
.L_45:


//--------------------- .nv.callgraph             --------------------------
	.section	.nv.callgraph,"",@"SHT_CUDA_CALLGRAPH"
	.align	4
	.sectionentsize	8
	.align		4
        /*0000*/ 	.word	0x00000000
	.align		4
        /*0004*/ 	.word	0xffffffff
	.align		4
        /*0008*/ 	.word	index@(_ZN7cutlass13device_kernelINS_4gemm6kernel13GemmUniversalIN4cute5tupleIJiiiiEEENS1_10collective13CollectiveMmaINS1_34MainloopSm90TmaGmmaWarpSpecializedILi2ENS5_IJNS4_1CILi1EEESB_SB_EEENS1_32KernelTmaWarpSpecializedPingpongEEENS5_IJNSA_ILi64EEENSA_ILi256EEENSA_ILi128EEEEEENS_6half_tENS5_IJSB_llEEESJ_NS5_IJlSB_lEEENS4_8TiledMMAINS4_8MMA_AtomIJNS4_4SM904GMMA26MMA_64x256x16_F32F16F16_SSILNSP_5MajorE1ELSR_0ELNSP_7ScaleInE1ELSS_1EEEEEENS4_6LayoutISC_NS5_IJNSA_ILi0EEESW_SW_EEEEENS5_IJNS4_10UnderscoreESZ_SZ_EEEEENS4_13SM90_TMA_LOADENS4_14ComposedLayoutINS4_7SwizzleILi3ELi4ELi3EEENS4_18smem_ptr_flag_bitsILi16EEENSV_INS5_IJSF_NSA_ILi8EEEEEENS5_IJSB_SF_EEEEEEEvNS4_8identityES12_NS13_IS15_S17_NSV_INS5_IJS18_SF_EEENS5_IJSF_SB_EEEEEEEvS1D_EENS_8epilogue10collective6detail29Sm90TmaWarpSpecializedAdapterINS1K_15DefaultEpilogueISJ_SL_SL_NS1J_6thread17LinearCombinationISJ_Li1EffLNS1O_9ScaleType4KindE0ELNS_15FloatRoundStyleE2ESJ_EENS1_15EpilogueDefaultEEEEEvvEEEEvNT_6ParamsE)
	.align		4
        /*000c*/ 	.word	index@(__assertfail)
	.align		4
        /*0010*/ 	.word	0x00000000
	.align		4
        /*0014*/ 	.word	0xfffffffe
	.align		4
        /*0018*/ 	.word	0x00000000
	.align		4
        /*001c*/ 	.word	0xfffffffd
	.align		4
        /*0020*/ 	.word	0x00000000
	.align		4
        /*0024*/ 	.word	0xfffffffc


//--------------------- .nv.constant4             --------------------------
	.section	.nv.constant4,"a",@progbits
	.align	8
	.align		8
.nv.constant4:
        /*0000*/ 	.dword	__assertfail
	.align		8
        /*0008*/ 	.dword	__unnamed_1
	.align		8
        /*0010*/ 	.dword	_ZN40_INTERNAL_84b8e282_4_k_cu_a2b861e2_194954cuda3std3__45__cpo5beginE
	.align		8
        /*0018*/ 	.dword	_ZN40_INTERNAL_84b8e282_4_k_cu_a2b861e2_194954cuda3std3__45__cpo3endE
	.align		8
        /*0020*/ 	.dword	_ZN40_INTERNAL_84b8e282_4_k_cu_a2b861e2_194954cuda3std3__45__cpo6cbeginE
	.align		8
        /*0028*/ 	.dword	_ZN40_INTERNAL_84b8e282_4_k_cu_a2b861e2_194954cuda3std3__45__cpo4cendE
	.align		8
        /*0030*/ 	.dword	_ZN40_INTERNAL_84b8e282_4_k_cu_a2b861e2_194954cuda3std3__442_GLOBAL__N__84b8e282_4_k_cu_a2b861e2_194956ignoreE
	.align		8
        /*0038*/ 	.dword	_ZN40_INTERNAL_84b8e282_4_k_cu_a2b861e2_194954cuda3std3__419piecewise_constructE
	.align		8
        /*0040*/ 	.dword	_ZN40_INTERNAL_84b8e282_4_k_cu_a2b861e2_194954cuda3std3__48in_placeE
	.align		8
        /*0048*/ 	.dword	_ZN40_INTERNAL_84b8e282_4_k_cu_a2b861e2_194954cuda3std6ranges3__45__cpo4swapE
	.align		8
        /*0050*/ 	.dword	_ZN40_INTERNAL_84b8e282_4_k_cu_a2b861e2_194954cuda3std6ranges3__45__cpo9iter_moveE
	.align		8
        /*0058*/ 	.dword	_ZN40_INTERNAL_84b8e282_4_k_cu_a2b861e2_194954cute7productE
	.align		8
        /*0060*/ 	.dword	_ZN40_INTERNAL_84b8e282_4_k_cu_a2b861e2_194954cute1_E
	.align		8
        /*0068*/ 	.dword	$str$22
	.align		8
        /*0070*/ 	.dword	$str$23


//--------------------- .text._ZN7cutlass13device_kernelINS_4gemm6kernel13GemmUniversalIN4cute5tupleIJiiiiEEENS1_10collective13CollectiveMmaINS1_34MainloopSm90TmaGmmaWarpSpecializedILi2ENS5_IJNS4_1CILi1EEESB_SB_EEENS1_32KernelTmaWarpSpecializedPingpongEEENS5_IJNSA_ILi64EEENSA_ILi256EEENSA_ILi128EEEEEENS_6half_tENS5_IJSB_llEEESJ_NS5_IJlSB_lEEENS4_8TiledMMAINS4_8MMA_AtomIJNS4_4SM904GMMA26MMA_64x256x16_F32F16F16_SSILNSP_5MajorE1ELSR_0ELNSP_7ScaleInE1ELSS_1EEEEEENS4_6LayoutISC_NS5_IJNSA_ILi0EEESW_SW_EEEEENS5_IJNS4_10UnderscoreESZ_SZ_EEEEENS4_13SM90_TMA_LOADENS4_14ComposedLayoutINS4_7SwizzleILi3ELi4ELi3EEENS4_18smem_ptr_flag_bitsILi16EEENSV_INS5_IJSF_NSA_ILi8EEEEEENS5_IJSB_SF_EEEEEEEvNS4_8identityES12_NS13_IS15_S17_NSV_INS5_IJS18_SF_EEENS5_IJSF_SB_EEEEEEEvS1D_EENS_8epilogue10collective6detail29Sm90TmaWarpSpecializedAdapterINS1K_15DefaultEpilogueISJ_SL_SL_NS1J_6thread17LinearCombinationISJ_Li1EffLNS1O_9ScaleType4KindE0ELNS_15FloatRoundStyleE2ESJ_EENS1_15EpilogueDefaultEEEEEvvEEEEvNT_6ParamsE --------------------------
	.section	.text._ZN7cutlass13device_kernelINS_4gemm6kernel13GemmUniversalIN4cute5tupleIJiiiiEEENS1_10collective13CollectiveMmaINS1_34MainloopSm90TmaGmmaWarpSpecializedILi2ENS5_IJNS4_1CILi1EEESB_SB_EEENS1_32KernelTmaWarpSpecializedPingpongEEENS5_IJNSA_ILi64EEENSA_ILi256EEENSA_ILi128EEEEEENS_6half_tENS5_IJSB_llEEESJ_NS5_IJlSB_lEEENS4_8TiledMMAINS4_8MMA_AtomIJNS4_4SM904GMMA26MMA_64x256x16_F32F16F16_SSILNSP_5MajorE1ELSR_0ELNSP_7ScaleInE1ELSS_1EEEEEENS4_6LayoutISC_NS5_IJNSA_ILi0EEESW_SW_EEEEENS5_IJNS4_10UnderscoreESZ_SZ_EEEEENS4_13SM90_TMA_LOADENS4_14ComposedLayoutINS4_7SwizzleILi3ELi4ELi3EEENS4_18smem_ptr_flag_bitsILi16EEENSV_INS5_IJSF_NSA_ILi8EEEEEENS5_IJSB_SF_EEEEEEEvNS4_8identityES12_NS13_IS15_S17_NSV_INS5_IJS18_SF_EEENS5_IJSF_SB_EEEEEEEvS1D_EENS_8epilogue10collective6detail29Sm90TmaWarpSpecializedAdapterINS1K_15DefaultEpilogueISJ_SL_SL_NS1J_6thread17LinearCombinationISJ_Li1EffLNS1O_9ScaleType4KindE0ELNS_15FloatRoundStyleE2ESJ_EENS1_15EpilogueDefaultEEEEEvvEEEEvNT_6ParamsE,"ax",@progbits
	.align	128
.text._ZN7cutlass13device_kernelINS_4gemm6kernel13GemmUniversalIN4cute5tupleIJiiiiEEENS1_10collective13CollectiveMmaINS1_34MainloopSm90TmaGmmaWarpSpecializedILi2ENS5_IJNS4_1CILi1EEESB_SB_EEENS1_32KernelTmaWarpSpecializedPingpongEEENS5_IJNSA_ILi64EEENSA_ILi256EEENSA_ILi128EEEEEENS_6half_tENS5_IJSB_llEEESJ_NS5_IJlSB_lEEENS4_8TiledMMAINS4_8MMA_AtomIJNS4_4SM904GMMA26MMA_64x256x16_F32F16F16_SSILNSP_5MajorE1ELSR_0ELNSP_7ScaleInE1ELSS_1EEEEEENS4_6LayoutISC_NS5_IJNSA_ILi0EEESW_SW_EEEEENS5_IJNS4_10UnderscoreESZ_SZ_EEEEENS4_13SM90_TMA_LOADENS4_14ComposedLayoutINS4_7SwizzleILi3ELi4ELi3EEENS4_18smem_ptr_flag_bitsILi16EEENSV_INS5_IJSF_NSA_ILi8EEEEEENS5_IJSB_SF_EEEEEEEvNS4_8identityES12_NS13_IS15_S17_NSV_INS5_IJS18_SF_EEENS5_IJSF_SB_EEEEEEEvS1D_EENS_8epilogue10collective6detail29Sm90TmaWarpSpecializedAdapterINS1K_15DefaultEpilogueISJ_SL_SL_NS1J_6thread17LinearCombinationISJ_Li1EffLNS1O_9ScaleType4KindE0ELNS_15FloatRoundStyleE2ESJ_EENS1_15EpilogueDefaultEEEEEvvEEEEvNT_6ParamsE:
        .type           _ZN7cutlass13device_kernelINS_4gemm6kernel13GemmUniversalIN4cute5tupleIJiiiiEEENS1_10collective13CollectiveMmaINS1_34MainloopSm90TmaGmmaWarpSpecializedILi2ENS5_IJNS4_1CILi1EEESB_SB_EEENS1_32KernelTmaWarpSpecializedPingpongEEENS5_IJNSA_ILi64EEENSA_ILi256EEENSA_ILi128EEEEEENS_6half_tENS5_IJSB_llEEESJ_NS5_IJlSB_lEEENS4_8TiledMMAINS4_8MMA_AtomIJNS4_4SM904GMMA26MMA_64x256x16_F32F16F16_SSILNSP_5MajorE1ELSR_0ELNSP_7ScaleInE1ELSS_1EEEEEENS4_6LayoutISC_NS5_IJNSA_ILi0EEESW_SW_EEEEENS5_IJNS4_10UnderscoreESZ_SZ_EEEEENS4_13SM90_TMA_LOADENS4_14ComposedLayoutINS4_7SwizzleILi3ELi4ELi3EEENS4_18smem_ptr_flag_bitsILi16EEENSV_INS5_IJSF_NSA_ILi8EEEEEENS5_IJSB_SF_EEEEEEEvNS4_8identityES12_NS13_IS15_S17_NSV_INS5_IJS18_SF_EEENS5_IJSF_SB_EEEEEEEvS1D_EENS_8epilogue10collective6detail29Sm90TmaWarpSpecializedAdapterINS1K_15DefaultEpilogueISJ_SL_SL_NS1J_6thread17LinearCombinationISJ_Li1EffLNS1O_9ScaleType4KindE0ELNS_15FloatRoundStyleE2ESJ_EENS1_15EpilogueDefaultEEEEEvvEEEEvNT_6ParamsE,@function
        .size           _ZN7cutlass13device_kernelINS_4gemm6kernel13GemmUniversalIN4cute5tupleIJiiiiEEENS1_10collective13CollectiveMmaINS1_34MainloopSm90TmaGmmaWarpSpecializedILi2ENS5_IJNS4_1CILi1EEESB_SB_EEENS1_32KernelTmaWarpSpecializedPingpongEEENS5_IJNSA_ILi64EEENSA_ILi256EEENSA_ILi128EEEEEENS_6half_tENS5_IJSB_llEEESJ_NS5_IJlSB_lEEENS4_8TiledMMAINS4_8MMA_AtomIJNS4_4SM904GMMA26MMA_64x256x16_F32F16F16_SSILNSP_5MajorE1ELSR_0ELNSP_7ScaleInE1ELSS_1EEEEEENS4_6LayoutISC_NS5_IJNSA_ILi0EEESW_SW_EEEEENS5_IJNS4_10UnderscoreESZ_SZ_EEEEENS4_13SM90_TMA_LOADENS4_14ComposedLayoutINS4_7SwizzleILi3ELi4ELi3EEENS4_18smem_ptr_flag_bitsILi16EEENSV_INS5_IJSF_NSA_ILi8EEEEEENS5_IJSB_SF_EEEEEEEvNS4_8identityES12_NS13_IS15_S17_NSV_INS5_IJS18_SF_EEENS5_IJSF_SB_EEEEEEEvS1D_EENS_8epilogue10collective6detail29Sm90TmaWarpSpecializedAdapterINS1K_15DefaultEpilogueISJ_SL_SL_NS1J_6thread17LinearCombinationISJ_Li1EffLNS1O_9ScaleType4KindE0ELNS_15FloatRoundStyleE2ESJ_EENS1_15EpilogueDefaultEEEEEvvEEEEvNT_6ParamsE,(.L_x_320 - _ZN7cutlass13device_kernelINS_4gemm6kernel13GemmUniversalIN4cute5tupleIJiiiiEEENS1_10collective13CollectiveMmaINS1_34MainloopSm90TmaGmmaWarpSpecializedILi2ENS5_IJNS4_1CILi1EEESB_SB_EEENS1_32KernelTmaWarpSpecializedPingpongEEENS5_IJNSA_ILi64EEENSA_ILi256EEENSA_ILi128EEEEEENS_6half_tENS5_IJSB_llEEESJ_NS5_IJlSB_lEEENS4_8TiledMMAINS4_8MMA_AtomIJNS4_4SM904GMMA26MMA_64x256x16_F32F16F16_SSILNSP_5MajorE1ELSR_0ELNSP_7ScaleInE1ELSS_1EEEEEENS4_6LayoutISC_NS5_IJNSA_ILi0EEESW_SW_EEEEENS5_IJNS4_10UnderscoreESZ_SZ_EEEEENS4_13SM90_TMA_LOADENS4_14ComposedLayoutINS4_7SwizzleILi3ELi4ELi3EEENS4_18smem_ptr_flag_bitsILi16EEENSV_INS5_IJSF_NSA_ILi8EEEEEENS5_IJSB_SF_EEEEEEEvNS4_8identityES12_NS13_IS15_S17_NSV_INS5_IJS18_SF_EEENS5_IJSF_SB_EEEEEEEvS1D_EENS_8epilogue10collective6detail29Sm90TmaWarpSpecializedAdapterINS1K_15DefaultEpilogueISJ_SL_SL_NS1J_6thread17LinearCombinationISJ_Li1EffLNS1O_9ScaleType4KindE0ELNS_15FloatRoundStyleE2ESJ_EENS1_15EpilogueDefaultEEEEEvvEEEEvNT_6ParamsE)
        .other          _ZN7cutlass13device_kernelINS_4gemm6kernel13GemmUniversalIN4cute5tupleIJiiiiEEENS1_10collective13CollectiveMmaINS1_34MainloopSm90TmaGmmaWarpSpecializedILi2ENS5_IJNS4_1CILi1EEESB_SB_EEENS1_32KernelTmaWarpSpecializedPingpongEEENS5_IJNSA_ILi64EEENSA_ILi256EEENSA_ILi128EEEEEENS_6half_tENS5_IJSB_llEEESJ_NS5_IJlSB_lEEENS4_8TiledMMAINS4_8MMA_AtomIJNS4_4SM904GMMA26MMA_64x256x16_F32F16F16_SSILNSP_5MajorE1ELSR_0ELNSP_7ScaleInE1ELSS_1EEEEEENS4_6LayoutISC_NS5_IJNSA_ILi0EEESW_SW_EEEEENS5_IJNS4_10UnderscoreESZ_SZ_EEEEENS4_13SM90_TMA_LOADENS4_14ComposedLayoutINS4_7SwizzleILi3ELi4ELi3EEENS4_18smem_ptr_flag_bitsILi16EEENSV_INS5_IJSF_NSA_ILi8EEEEEENS5_IJSB_SF_EEEEEEEvNS4_8identityES12_NS13_IS15_S17_NSV_INS5_IJS18_SF_EEENS5_IJSF_SB_EEEEEEEvS1D_EENS_8epilogue10collective6detail29Sm90TmaWarpSpecializedAdapterINS1K_15DefaultEpilogueISJ_SL_SL_NS1J_6thread17LinearCombinationISJ_Li1EffLNS1O_9ScaleType4KindE0ELNS_15FloatRoundStyleE2ESJ_EENS1_15EpilogueDefaultEEEEEvvEEEEvNT_6ParamsE,@"STO_CUDA_ENTRY STV_DEFAULT"
_ZN7cutlass13device_kernelINS_4gemm6kernel13GemmUniversalIN4cute5tupleIJiiiiEEENS1_10collective13CollectiveMmaINS1_34MainloopSm90TmaGmmaWarpSpecializedILi2ENS5_IJNS4_1CILi1EEESB_SB_EEENS1_32KernelTmaWarpSpecializedPingpongEEENS5_IJNSA_ILi64EEENSA_ILi256EEENSA_ILi128EEEEEENS_6half_tENS5_IJSB_llEEESJ_NS5_IJlSB_lEEENS4_8TiledMMAINS4_8MMA_AtomIJNS4_4SM904GMMA26MMA_64x256x16_F32F16F16_SSILNSP_5MajorE1ELSR_0ELNSP_7ScaleInE1ELSS_1EEEEEENS4_6LayoutISC_NS5_IJNSA_ILi0EEESW_SW_EEEEENS5_IJNS4_10UnderscoreESZ_SZ_EEEEENS4_13SM90_TMA_LOADENS4_14ComposedLayoutINS4_7SwizzleILi3ELi4ELi3EEENS4_18smem_ptr_flag_bitsILi16EEENSV_INS5_IJSF_NSA_ILi8EEEEEENS5_IJSB_SF_EEEEEEEvNS4_8identityES12_NS13_IS15_S17_NSV_INS5_IJS18_SF_EEENS5_IJSF_SB_EEEEEEEvS1D_EENS_8epilogue10collective6detail29Sm90TmaWarpSpecializedAdapterINS1K_15DefaultEpilogueISJ_SL_SL_NS1J_6thread17LinearCombinationISJ_Li1EffLNS1O_9ScaleType4KindE0ELNS_15FloatRoundStyleE2ESJ_EENS1_15EpilogueDefaultEEEEEvvEEEEvNT_6ParamsE:
[----:B------:R-:W0:Y:S01]  /*0000*/  LDC R1, c[0x0][0x28] ;  /* 0x00000a00ff017b82 */ /* 0x000e220000000800 */
[----:B------:R-:W1:Y:S01]  /*0010*/  S2R R4, SR_TID.X ;  /* 0x0000000000047919 */ /* 0x000e620000002100 */
[----:B------:R-:W-:Y:S01]  /*0020*/  ELECT P0, URZ, PT ;  /* 0x00000000003f782f */ /* 0x000fe20003800000 */
[----:B------:R-:W-:Y:S01]  /*0030*/  BSSY B0, `(.L_x_0) ;  /* 0x0000014000007945 */ /* 0x000fe20003800000 */
[----:B-1----:R-:W-:-:S05]  /*0040*/  SHF.R.U32.HI R0, RZ, 0x5, R4 ;  /* 0x00000005ff007819 */ /* 0x002fca0000011604 */
[----:B------:R-:W1:Y:S02]  /*0050*/  SHFL.IDX PT, R2, R0, RZ, 0x1f ;  /* 0x00001fff00027589 */ /* 0x000e6400000e0000 */
[----:B-1----:R-:W-:Y:S02]  /*0060*/  R2UR UR8, R2 ;  /* 0x00000000020872ca */ /* 0x002fe400000e0000 */
[----:B------:R-:W-:-:S05]  /*0070*/  SHF.R.U32.HI R2, RZ, 0x7, R4 ;  /* 0x00000007ff027819 */ /* 0x000fca0000011604 */
[----:B------:R1:W2:Y:S06]  /*0080*/  SHFL.IDX PT, R3, R2, RZ, 0x1f ;  /* 0x00001fff02037589 */ /* 0x0002ac00000e0000 */
[----:B------:R-:W-:Y:S02]  /*0090*/  USHF.R.S32.HI UR4, URZ, 0x1f, UR8 ;  /* 0x0000001f3f047899 */ /* 0x000fe40008011408 */
[----:B------:R-:W-:Y:S02]  /*00a0*/  ISETP.NE.OR P0, PT, RZ, UR8, !P0 ;  /* 0x00000008ff007c0c */ /* 0x000fe4000c705670 */
[----:B------:R-:W-:-:S04]  /*00b0*/  ULEA.HI UR4, UR4, UR8, URZ, 0x2 ;  /* 0x0000000804047291 */ /* 0x000fc8000f8f103f */
[----:B------:R-:W-:-:S04]  /*00c0*/  ULOP3.LUT UR4, UR4, 0xfffffffc, URZ, 0xc0, !UPT ;  /* 0xfffffffc04047892 */ /* 0x000fc8000f8ec03f */
[----:B------:R-:W-:-:S03]  /*00d0*/  UIADD3 UR8, UR8, -UR4, URZ ;  /* 0x8000000408087290 */ /* 0x000fc6000fffe03f */
[----:B01----:R-:W-:Y:S09]  /*00e0*/  @P0 BRA `(.L_x_1) ;  /* 0x0000000000200947 */ /* 0x003ff20003800000 */
[----:B------:R-:W-:Y:S02]  /*00f0*/  ULDC.64 UR4, c[0x0][0x198] ;  /* 0x0000660000047ab9 */ /* 0x000fe40000000a00 */
[----:B------:R-:W-:Y:S02]  /*0100*/  UIADD3 UR6, UP0, UR4, 0xf0, URZ ;  /* 0x000000f004067890 */ /* 0x000fe4000ff1e03f */
[----:B------:R-:W-:Y:S02]  /*0110*/  UIADD3 UR4, UP1, UR4, 0x1f0, URZ ;  /* 0x000001f004047890 */ /* 0x000fe4000ff3e03f */
[----:B------:R-:W-:Y:S02]  /*0120*/  UIADD3.X UR7, URZ, UR5, URZ, UP0, !UPT ;  /* 0x000000053f077290 */ /* 0x000fe400087fe43f */
[----:B------:R-:W-:-:S07]  /*0130*/  UIADD3.X UR5, URZ, UR5, URZ, UP1, !UPT ;  /* 0x000000053f057290 */ /* 0x000fce0008ffe43f */
[----:B------:R0:W-:Y:S02]  /*0140*/  UTMACCTL.PF [UR6] ;  /* 0x00000000060079b9 */ /* 0x0001e40008040000 */
[----:B------:R0:W-:Y:S02]  /*0150*/  UTMACCTL.PF [UR4] ;  /* 0x00000000040079b9 */ /* 0x0001e40008040000 */
[----:B0-----:R-:W-:Y:S01]  /*0160*/  NOP ;  /* 0x0000000000007918 */ /* 0x001fe20000000000 */
.L_x_1:
[----:B------:R-:W-:Y:S05]  /*0170*/  BSYNC B0 ;  /* 0x0000000000007941 */ /* 0x000fea0003800000 */
.L_x_0:
[----:B------:R-:W0:Y:S01]  /*0180*/  SHFL.IDX PT, R5, R0, RZ, 0x1f ;  /* 0x00001fff00057589 */ /* 0x000e2200000e0000 */
[----:B--2---:R-:W-:Y:S01]  /*0190*/  R2UR UR15, R3 ;  /* 0x00000000030f72ca */ /* 0x004fe200000e0000 */
[----:B------:R-:W-:-:S04]  /*01a0*/  UISETP.NE.AND UP0, UPT, UR8, 0x3, UPT ;  /* 0x000000030800788c */ /* 0x000fc8000bf05270 */
[----:B------:R-:W-:-:S08]  /*01b0*/  UISETP.EQ.OR UP0, UPT, UR8, URZ, !UP0 ;  /* 0x0000003f0800728c */ /* 0x000fd0000c702670 */
[----:B------:R-:W-:Y:S02]  /*01c0*/  UIADD3 UR18, UR15, -0x1, URZ ;  /* 0xffffffff0f127890 */ /* 0x000fe4000fffe03f */
[----:B------:R-:W-:Y:S02]  /*01d0*/  UISETP.EQ.AND UP0, UPT, UR15, URZ, UP0 ;  /* 0x0000003f0f00728c */ /* 0x000fe40008702270 */
[----:B------:R-:W-:Y:S02]  /*01e0*/  UISETP.GE.U32.AND UP1, UPT, UR18, 0x2, UPT ;  /* 0x000000021200788c */ /* 0x000fe4000bf26070 */
[----:B------:R-:W-:Y:S01]  /*01f0*/  USEL UR41, URZ, 0x1, !UP0 ;  /* 0x000000013f297887 */ /* 0x000fe2000c000000 */
[----:B0-----:R-:W-:-:S03]  /*0200*/  ISETP.NE.AND P0, PT, R5, RZ, PT ;  /* 0x000000ff0500720c */ /* 0x001fc60003f05270 */
[----:B------:R-:W-:-:S10]  /*0210*/  USEL UR41, UR41, 0x2, UP1 ;  /* 0x0000000229297887 */ /* 0x000fd40008800000 */
[----:B------:R-:W-:Y:S05]  /*0220*/  @P0 BRA `(.L_x_2) ;  /* 0x0000000000480947 */ /* 0x000fea0003800000 */
[----:B------:R-:W0:Y:S01]  /*0230*/  S2UR UR9, SR_CgaCtaId ;  /* 0x00000000000979c3 */ /* 0x000e220000008800 */
[----:B------:R-:W-:Y:S01]  /*0240*/  UMOV UR4, 0x400 ;  /* 0x0000040000047882 */ /* 0x000fe20000000000 */
[----:B------:R-:W-:Y:S01]  /*0250*/  UMOV UR5, 0x1 ;  /* 0x0000000100057882 */ /* 0x000fe20000000000 */
[----:B------:R-:W-:Y:S01]  /*0260*/  UMOV UR6, 0x80 ;  /* 0x0000008000067882 */ /* 0x000fe20000000000 */
[----:B------:R-:W-:Y:S01]  /*0270*/  ELECT P0, URZ, PT ;  /* 0x00000000003f782f */ /* 0x000fe20003800000 */
[----:B------:R-:W-:-:S04]  /*0280*/  UIADD3 UR6, -UR6, 0x100000, URZ ;  /* 0x0010000006067890 */ /* 0x000fc8000fffe13f */
[----:B------:R-:W-:Y:S02]  /*0290*/  USHF.L.U32 UR7, UR6, 0xb, URZ ;  /* 0x0000000b06077899 */ /* 0x000fe4000800063f */
[----:B------:R-:W-:Y:S02]  /*02a0*/  USHF.L.U32 UR6, UR6, 0x1, URZ ;  /* 0x0000000106067899 */ /* 0x000fe4000800063f */
[----:B0-----:R-:W-:Y:S02]  /*02b0*/  ULEA UR9, UR9, UR4, 0x18 ;  /* 0x0000000409097291 */ /* 0x001fe4000f8ec03f */
[----:B------:R-:W-:-:S04]  /*02c0*/  UIADD3 UR4, -UR5, 0x100000, URZ ;  /* 0x0010000005047890 */ /* 0x000fc8000fffe13f */
[----:B------:R-:W-:Y:S02]  /*02d0*/  USHF.L.U32 UR5, UR4, 0xb, URZ ;  /* 0x0000000b04057899 */ /* 0x000fe4000800063f */
[----:B------:R-:W-:Y:S01]  /*02e0*/  USHF.L.U32 UR4, UR4, 0x1, URZ ;  /* 0x0000000104047899 */ /* 0x000fe2000800063f */
[----:B------:R-:W0:Y:S11]  /*02f0*/  FENCE.VIEW.ASYNC.S ;  /* 0x00000000000073c6 */ /* 0x000e360000000000 */
[----:B0-----:R0:W1:Y:S01]  /*0300*/  SYNCS.EXCH.64 URZ, [UR9], UR4 ;  /* 0x00000004093f75b2 */ /* 0x0010620008000100 */
[----:B------:R0:W2:Y:S01]  /*0310*/  SYNCS.EXCH.64 URZ, [UR9+0x10], UR6 ;  /* 0x00001006093f75b2 */ /* 0x0000a20008000100 */
[----:B------:R0:W3:Y:S01]  /*0320*/  SYNCS.EXCH.64 URZ, [UR9+0x8], UR4 ;  /* 0x00000804093f75b2 */ /* 0x0000e20008000100 */
[----:B------:R0:W4:Y:S01]  /*0330*/  SYNCS.EXCH.64 URZ, [UR9+0x18], UR6 ;  /* 0x00001806093f75b2 */ /* 0x0001220008000100 */
[----:B------:R-:W-:Y:S01]  /*0340*/  NOP ;  /* 0x0000000000007918 */ /* 0x000fe20000000000 */
.L_x_2:
[----:B------:R-:W5:Y:S01]  /*0350*/  SHFL.IDX PT, R5, R0, RZ, 0x1f ;  /* 0x00001fff00057589 */ /* 0x000f6200000e0000 */
[----:B------:R-:W-:Y:S01]  /*0360*/  ELECT P0, URZ, PT ;  /* 0x00000000003f782f */ /* 0x000fe20003800000 */
[----:B------:R-:W-:Y:S01]  /*0370*/  NOP ;  /* 0x0000000000007918 */ /* 0x000fe20000000000 */
[----:B------:R-:W-:Y:S01]  /*0380*/  ELECT P1, URZ, PT ;  /* 0x00000000003f782f */ /* 0x000fe20003820000 */
[----:B------:R-:W1:Y:S01]  /*0390*/  SHFL.IDX PT, R3, R0, RZ, 0x1f ;  /* 0x00001fff00037589 */ /* 0x000e6200000e0000 */
[----:B0-----:R-:W-:Y:S01]  /*03a0*/  UMOV UR4, 0x20 ;  /* 0x0000002000047882 */ /* 0x001fe20000000000 */
[----:B------:R-:W-:Y:S01]  /*03b0*/  UMOV UR12, 0x80 ;  /* 0x00000080000c7882 */ /* 0x000fe20000000000 */
[----:B------:R-:W-:Y:S01]  /*03c0*/  NOP ;  /* 0x0000000000007918 */ /* 0x000fe20000000000 */
[----:B------:R0:W0:Y:S01]  /*03d0*/  SHFL.IDX PT, R0, R2, RZ, 0x1f ;  /* 0x00001fff02007589 */ /* 0x00002200000e0000 */
[----:B------:R-:W-:Y:S01]  /*03e0*/  ULDC.64 UR50, c[0x0][0x208] ;  /* 0x0000820000327ab9 */ /* 0x000fe20000000a00 */
[----:B-----5:R-:W-:-:S02]  /*03f0*/  ISETP.NE.OR P0, PT, R5, RZ, !P0 ;  /* 0x000000ff0500720c */ /* 0x020fc40004705670 */
[----:B-1----:R-:W-:Y:S02]  /*0400*/  ISETP.NE.OR P1, PT, R3, RZ, !P1 ;  /* 0x000000ff0300720c */ /* 0x002fe40004f25670 */
[----:B------:R-:W-:-:S04]  /*0410*/  SHF.R.S32.HI R3, RZ, 0x1f, R4 ;  /* 0x0000001fff037819 */ /* 0x000fc80000011404 */
[----:B------:R-:W-:-:S05]  /*0420*/  LEA.HI R3, R3, R4, RZ, 0x7 ;  /* 0x0000000403037211 */ /* 0x000fca00078f38ff */
[----:B------:R-:W-:Y:S01]  /*0430*/  VOTEU.ALL UP0, P0 ;  /* 0x00000000003f7886 */ /* 0x000fe20000000000 */
[----:B------:R-:W-:Y:S01]  /*0440*/  LOP3.LUT R3, R3, 0xffffff80, RZ, 0xc0, !PT ;  /* 0xffffff8003037812 */ /* 0x000fe200078ec0ff */
[----:B------:R-:W-:-:S03]  /*0450*/  VOTEU.ALL UP1, P1 ;  /* 0x00000000003f7886 */ /* 0x000fc60000820000 */
[----:B------:R-:W1:Y:S01]  /*0460*/  @!UP0 S2UR UR7, SR_CgaCtaId ;  /* 0x00000000000789c3 */ /* 0x000e620000008800 */
[----:B------:R-:W-:Y:S01]  /*0470*/  @!UP0 UMOV UR6, 0x400 ;  /* 0x0000040000068882 */ /* 0x000fe20000000000 */
[----:B------:R-:W-:-:S04]  /*0480*/  @!UP0 UIADD3 UR4, -UR4, 0x100000, URZ ;  /* 0x0010000004048890 */ /* 0x000fc8000fffe13f */
[----:B------:R-:W-:Y:S02]  /*0490*/  @!UP0 USHF.L.U32 UR5, UR4, 0xb, URZ ;  /* 0x0000000b04058899 */ /* 0x000fe4000800063f */
[----:B------:R-:W-:Y:S01]  /*04a0*/  @!UP0 USHF.L.U32 UR4, UR4, 0x1, URZ ;  /* 0x0000000104048899 */ /* 0x000fe2000800063f */
[----:B------:R-:W-:Y:S01]  /*04b0*/  IMAD.IADD R3, R4, 0x1, -R3 ;  /* 0x0000000104037824 */ /* 0x000fe200078e0a03 */
[----:B------:R-:W-:Y:S01]  /*04c0*/  @!UP1 UMOV UR10, 0x400 ;  /* 0x00000400000a9882 */ /* 0x000fe20000000000 */
[----:B------:R-:W-:Y:S01]  /*04d0*/  VOTEU.ALL UP2, P1 ;  /* 0x00000000003f7886 */ /* 0x000fe20000840000 */
[----:B------:R-:W-:Y:S01]  /*04e0*/  VOTEU.ALL UP3, P1 ;  /* 0x00000000003f7886 */ /* 0x000fe20000860000 */
[----:B------:R-:W-:Y:S01]  /*04f0*/  VOTEU.ALL UP4, P1 ;  /* 0x00000000003f7886 */ /* 0x000fe20000880000 */
[----:B------:R-:W5:Y:S01]  /*0500*/  @!UP1 S2UR UR11, SR_CgaCtaId ;  /* 0x00000000000b99c3 */ /* 0x000f620000008800 */
[----:B------:R-:W-:Y:S01]  /*0510*/  VOTEU.ALL UP5, P1 ;  /* 0x00000000003f7886 */ /* 0x000fe200008a0000 */
[----:B------:R-:W-:Y:S01]  /*0520*/  ISETP.NE.AND P1, PT, RZ, UR15, PT ;  /* 0x0000000fff007c0c */ /* 0x000fe2000bf25270 */
[----:B-1----:R-:W-:-:S02]  /*0530*/  @!UP0 ULEA UR9, UR7, UR6, 0x18 ;  /* 0x0000000607098291 */ /* 0x002fc4000f8ec03f */
[----:B------:R-:W-:-:S04]  /*0540*/  @!UP1 UIADD3 UR6, -UR12, 0x100000, URZ ;  /* 0x001000000c069890 */ /* 0x000fc8000fffe13f */
[----:B------:R-:W-:Y:S02]  /*0550*/  @!UP1 USHF.L.U32 UR7, UR6, 0xb, URZ ;  /* 0x0000000b06079899 */ /* 0x000fe4000800063f */
[----:B------:R-:W-:Y:S01]  /*0560*/  @!UP1 USHF.L.U32 UR6, UR6, 0x1, URZ ;  /* 0x0000000106069899 */ /* 0x000fe2000800063f */
[----:B------:R-:W-:Y:S01]  /*0570*/  VOTEU.ALL UP0, P0 ;  /* 0x00000000003f7886 */ /* 0x000fe20000000000 */
[----:B-----5:R-:W-:Y:S01]  /*0580*/  @!UP1 ULEA UR10, UR11, UR10, 0x18 ;  /* 0x0000000a0b0a9291 */ /* 0x020fe2000f8ec03f */
[----:B------:R-:W-:Y:S01]  /*0590*/  VOTEU.ALL UP1, P0 ;  /* 0x00000000003f7886 */ /* 0x000fe20000020000 */
[----:B------:R-:W1:Y:S02]  /*05a0*/  FENCE.VIEW.ASYNC.S ;  /* 0x00000000000073c6 */ /* 0x000e640000000000 */
[----:B-1----:R-:W2:Y:S02]  /*05b0*/  @!UP0 SYNCS.EXCH.64 URZ, [UR9+0x50], UR4 ;  /* 0x00005004093f85b2 */ /* 0x002ea40008000100 */
[----:B------:R1:W2:Y:S01]  /*05c0*/  @!UP1 SYNCS.EXCH.64 URZ, [UR9+0x58], UR4 ;  /* 0x00005804093f95b2 */ /* 0x0002a20008000100 */
[----:B------:R-:W-:Y:S01]  /*05d0*/  NOP ;  /* 0x0000000000007918 */ /* 0x000fe20000000000 */
[----:B-1----:R-:W-:-:S02]  /*05e0*/  ULDC.64 UR4, c[0x0][0x598] ;  /* 0x0001660000047ab9 */ /* 0x002fc40000000a00 */
[----:B------:R-:W-:Y:S02]  /*05f0*/  ISETP.NE.U32.AND P0, PT, RZ, UR4, PT ;  /* 0x00000004ff007c0c */ /* 0x000fe4000bf05070 */
[----:B------:R1:W2:Y:S02]  /*0600*/  @!UP2 SYNCS.EXCH.64 URZ, [UR10+0x30], UR6 ;  /* 0x000030060a3fa5b2 */ /* 0x0002a40008000100 */
[----:B------:R-:W-:Y:S01]  /*0610*/  ISETP.NE.AND.EX P0, PT, RZ, UR5, PT, P0 ;  /* 0x00000005ff007c0c */ /* 0x000fe2000bf05300 */
[----:B------:R1:W2:Y:S01]  /*0620*/  @!UP3 SYNCS.EXCH.64 URZ, [UR10+0x38], UR6 ;  /* 0x000038060a3fb5b2 */ /* 0x0002a20008000100 */
[----:B------:R1:W2:Y:S01]  /*0630*/  @!UP4 SYNCS.EXCH.64 URZ, [UR10+0x40], UR6 ;  /* 0x000040060a3fc5b2 */ /* 0x0002a20008000100 */
[----:B------:R1:W2:Y:S01]  /*0640*/  @!UP5 SYNCS.EXCH.64 URZ, [UR10+0x48], UR6 ;  /* 0x000048060a3fd5b2 */ /* 0x0002a20008000100 */
[----:B------:R-:W-:Y:S01]  /*0650*/  NOP ;  /* 0x0000000000007918 */ /* 0x000fe20000000000 */
[----:B--234-:R-:W-:Y:S08]  /*0660*/  BAR.SYNC.DEFER_BLOCKING 0x0 ;  /* 0x0000000000007b1d */ /* 0x01cff00000010000 */
[----:B01----:R-:W-:Y:S05]  /*0670*/  @!P0 BRA `(.L_x_3) ;  /* 0x00000000001c8947 */ /* 0x003fea0003800000 */
[----:B------:R-:W0:Y:S02]  /*0680*/  LDC.64 R6, c[0x0][0x598] ;  /* 0x00016600ff067b82 */ /* 0x000e240000000a00 */
[----:B0-----:R-:W2:Y:S02]  /*0690*/  LDG.E.64 R6, desc[UR50][R6.64] ;  /* 0x0000003206067981 */ /* 0x001ea4000c1e1b00 */
[----:B--2---:R-:W-:-:S04]  /*06a0*/  ISETP.NE.U32.AND P0, PT, R6, RZ, PT ;  /* 0x000000ff0600720c */ /* 0x004fc80003f05070 */
[----:B------:R-:W-:-:S13]  /*06b0*/  ISETP.NE.AND.EX P0, PT, R7, RZ, PT, P0 ;  /* 0x000000ff0700720c */ /* 0x000fda0003f05300 */
[----:B------:R-:W-:Y:S05]  /*06c0*/  @!P0 BRA `(.L_x_3) ;  /* 0x0000000000088947 */ /* 0x000fea0003800000 */
[----:B------:R1:W5:Y:S01]  /*06d0*/  LD.E R23, desc[UR50][R6.64] ;  /* 0x0000003206177980 */ /* 0x000362000c101900 */
[----:B------:R-:W-:Y:S05]  /*06e0*/  BRA `(.L_x_4) ;  /* 0x0000000000247947 */ /* 0x000fea0003800000 */
.L_x_3:
[----:B------:R-:W-:Y:S02]  /*06f0*/  ULDC.64 UR4, c[0x0][0x588] ;  /* 0x0001620000047ab9 */ /* 0x000fe40000000a00 */
[----:B------:R-:W-:-:S04]  /*0700*/  ISETP.NE.U32.AND P0, PT, RZ, UR4, PT ;  /* 0x00000004ff007c0c */ /* 0x000fc8000bf05070 */
[----:B------:R-:W-:-:S13]  /*0710*/  ISETP.NE.AND.EX P0, PT, RZ, UR5, PT, P0 ;  /* 0x00000005ff007c0c */ /* 0x000fda000bf05300 */
[----:B------:R-:W-:Y:S05]  /*0720*/  @!P0 BRA `(.L_x_5) ;  /* 0x00000000000c8947 */ /* 0x000fea0003800000 */
[----:B------:R-:W0:Y:S02]  /*0730*/  LDC.64 R6, c[0x0][0x588] ;  /* 0x00016200ff067b82 */ /* 0x000e240000000a00 */
[----:B0-----:R0:W5:Y:S01]  /*0740*/  LDG.E R23, desc[UR50][R6.64] ;  /* 0x0000003206177981 */ /* 0x001162000c1e1900 */
[----:B------:R-:W-:Y:S05]  /*0750*/  BRA `(.L_x_4) ;  /* 0x0000000000087947 */ /* 0x000fea0003800000 */
.L_x_5:
[----:B------:R-:W-:Y:S02]  /*0760*/  ULDC UR4, c[0x0][0x580] ;  /* 0x0001600000047ab9 */ /* 0x000fe40000000800 */
[----:B------:R-:W-:-:S07]  /*0770*/  IMAD.U32 R23, RZ, RZ, UR4 ;  /* 0x00000004ff177e24 */ /* 0x000fce000f8e00ff */
.L_x_4:
[----:B------:R-:W-:Y:S02]  /*0780*/  ULDC.64 UR4, c[0x0][0x5a0] ;  /* 0x0001680000047ab9 */ /* 0x000fe40000000a00 */
[----:B------:R-:W-:-:S04]  /*0790*/  ISETP.NE.U32.AND P0, PT, RZ, UR4, PT ;  /* 0x00000004ff007c0c */ /* 0x000fc8000bf05070 */
[----:B------:R-:W-:-:S13]  /*07a0*/  ISETP.NE.AND.EX P0, PT, RZ, UR5, PT, P0 ;  /* 0x00000005ff007c0c */ /* 0x000fda000bf05300 */
[----:B------:R-:W-:Y:S05]  /*07b0*/  @!P0 BRA `(.L_x_6) ;  /* 0x00000000001c8947 */ /* 0x000fea0003800000 */
[----:B01----:R-:W0:Y:S02]  /*07c0*/  LDC.64 R6, c[0x0][0x5a0] ;  /* 0x00016800ff067b82 */ /* 0x003e240000000a00 */
[----:B0-----:R-:W2:Y:S02]  /*07d0*/  LDG.E.64 R6, desc[UR50][R6.64] ;  /* 0x0000003206067981 */ /* 0x001ea4000c1e1b00 */
[----:B--2---:R-:W-:-:S04]  /*07e0*/  ISETP.NE.U32.AND P0, PT, R6, RZ, PT ;  /* 0x000000ff0600720c */ /* 0x004fc80003f05070 */
[----:B------:R-:W-:-:S13]  /*07f0*/  ISETP.NE.AND.EX P0, PT, R7, RZ, PT, P0 ;  /* 0x000000ff0700720c */ /* 0x000fda0003f05300 */
[----:B------:R-:W-:Y:S05]  /*0800*/  @!P0 BRA `(.L_x_6) ;  /* 0x0000000000088947 */ /* 0x000fea0003800000 */
[----:B------:R3:W5:Y:S01]  /*0810*/  LD.E R22, desc[UR50][R6.64] ;  /* 0x0000003206167980 */ /* 0x000762000c101900 */
[----:B------:R-:W-:Y:S05]  /*0820*/  BRA `(.L_x_7) ;  /* 0x0000000000247947 */ /* 0x000fea0003800000 */
.L_x_6:
[----:B------:R-:W-:Y:S02]  /*0830*/  ULDC.64 UR4, c[0x0][0x590] ;  /* 0x0001640000047ab9 */ /* 0x000fe40000000a00 */
[----:B------:R-:W-:-:S04]  /*0840*/  ISETP.NE.U32.AND P0, PT, RZ, UR4, PT ;  /* 0x00000004ff007c0c */ /* 0x000fc8000bf05070 */
[----:B------:R-:W-:-:S13]  /*0850*/  ISETP.NE.AND.EX P0, PT, RZ, UR5, PT, P0 ;  /* 0x00000005ff007c0c */ /* 0x000fda000bf05300 */
[----:B------:R-:W-:Y:S05]  /*0860*/  @!P0 BRA `(.L_x_8) ;  /* 0x00000000000c8947 */ /* 0x000fea0003800000 */
[----:B01----:R-:W0:Y:S02]  /*0870*/  LDC.64 R6, c[0x0][0x590] ;  /* 0x00016400ff067b82 */ /* 0x003e240000000a00 */
[----:B0-----:R2:W5:Y:S01]  /*0880*/  LDG.E R22, desc[UR50][R6.64] ;  /* 0x0000003206167981 */ /* 0x001562000c1e1900 */
[----:B------:R-:W-:Y:S05]  /*0890*/  BRA `(.L_x_7) ;  /* 0x0000000000087947 */ /* 0x000fea0003800000 */
.L_x_8:
[----:B------:R-:W-:Y:S02]  /*08a0*/  ULDC UR4, c[0x0][0x584] ;  /* 0x0001610000047ab9 */ /* 0x000fe40000000800 */
[----:B------:R-:W-:-:S07]  /*08b0*/  IMAD.U32 R22, RZ, RZ, UR4 ;  /* 0x00000004ff167e24 */ /* 0x000fce000f8e00ff */
.L_x_7:
[----:B------:R-:W4:Y:S01]  /*08c0*/  S2UR UR10, SR_CTAID.Y ;  /* 0x00000000000a79c3 */ /* 0x000f220000002600 */
[----:B------:R-:W-:Y:S01]  /*08d0*/  ULDC UR5, c[0x0][0x65c] ;  /* 0x0001970000057ab9 */ /* 0x000fe20000000800 */
[----:B------:R-:W-:Y:S01]  /*08e0*/  UISETP.NE.AND UP0, UPT, UR15, 0x2, UPT ;  /* 0x000000020f00788c */ /* 0x000fe2000bf05270 */
[----:B------:R-:W-:Y:S01]  /*08f0*/  PRMT R5, RZ, 0x7610, R5 ;  /* 0x00007610ff057816 */ /* 0x000fe20000000005 */
[----:B------:R-:W-:Y:S01]  /*0900*/  UISETP.NE.AND UP2, UPT, UR5, 0x1, UPT ;  /* 0x000000010500788c */ /* 0x000fe2000bf45270 */
[----:B------:R-:W-:Y:S02]  /*0910*/  IMAD.MOV.U32 R18, RZ, RZ, -0x1 ;  /* 0xffffffffff127424 */ /* 0x000fe400078e00ff */
[----:B------:R-:W-:Y:S01]  /*0920*/  IMAD.MOV.U32 R19, RZ, RZ, -0x1 ;  /* 0xffffffffff137424 */ /* 0x000fe200078e00ff */
[----:B------:R-:W4:Y:S01]  /*0930*/  S2UR UR4, SR_CTAID.X ;  /* 0x00000000000479c3 */ /* 0x000f220000002500 */
[----:B------:R-:W-:-:S06]  /*0940*/  UP2UR UR39, UPR, URZ, 0x4 ;  /* 0x000000043f277883 */ /* 0x000fcc0008000000 */
[----:B------:R-:W-:Y:S01]  /*0950*/  @UP2 ULDC UR12, c[0x0][0x10] ;  /* 0x00000400000c2ab9 */ /* 0x000fe20000000800 */
[----:B------:R-:W-:Y:S01]  /*0960*/  @UP2 UMOV UR7, URZ ;  /* 0x0000003f00072c82 */ /* 0x000fe20008000000 */
[----:B------:R-:W-:Y:S01]  /*0970*/  @UP2 UMOV UR5, URZ ;  /* 0x0000003f00052c82 */ /* 0x000fe20008000000 */
[----:B0123--:R-:W0:Y:S01]  /*0980*/  LDC.64 R6, c[0x0][0x650] ;  /* 0x00019400ff067b82 */ /* 0x00fe220000000a00 */
[----:B----4-:R-:W-:Y:S02]  /*0990*/  @UP2 UMOV UR9, UR10 ;  /* 0x0000000a00092c82 */ /* 0x010fe40008000000 */
[----:B------:R-:W-:Y:S01]  /*09a0*/  @UP2 UMOV UR6, UR9 ;  /* 0x0000000900062c82 */ /* 0x000fe20008000000 */
[----:B------:R-:W-:Y:S01]  /*09b0*/  @!UP2 UMOV UR9, UR10 ;  /* 0x0000000a0009ac82 */ /* 0x000fe20008000000 */
[----:B------:R-:W-:-:S03]  /*09c0*/  @UP2 UIMAD.WIDE.U32 UR12, UR4, UR12, UR6 ;  /* 0x0000000c040c22a5 */ /* 0x000fc6000f8e0006 */
[----:B------:R-:W-:Y:S01]  /*09d0*/  @!UP2 ULDC UR6, c[0x0][0xc] ;  /* 0x000003000006aab9 */ /* 0x000fe20000000800 */
[----:B------:R-:W-:Y:S01]  /*09e0*/  @UP2 UIADD3 UR14, UR13, UR5, URZ ;  /* 0x000000050d0e2290 */ /* 0x000fe2000fffe03f */
[----:B------:R-:W-:Y:S02]  /*09f0*/  ULDC UR10, c[0x0][0xc] ;  /* 0x00000300000a7ab9 */ /* 0x000fe40000000800 */
[----:B------:R-:W-:Y:S01]  /*0a00*/  UMOV UR5, URZ ;  /* 0x0000003f00057c82 */ /* 0x000fe20008000000 */
[----:B------:R-:W-:Y:S01]  /*0a10*/  ULDC UR11, c[0x0][0x10] ;  /* 0x00000400000b7ab9 */ /* 0x000fe20000000800 */
[----:B------:R-:W-:Y:S02]  /*0a20*/  @!UP2 UIMAD.WIDE.U32 UR6, UR6, UR9, UR4 ;  /* 0x000000090606a2a5 */ /* 0x000fe4000f8e0004 */
[----:B------:R-:W-:Y:S01]  /*0a30*/  UIMAD.WIDE.U32 UR10, UR10, UR11, URZ ;  /* 0x0000000b0a0a72a5 */ /* 0x000fe2000f8e003f */
[----:B------:R-:W-:-:S03]  /*0a40*/  ULDC UR13, c[0x0][0x14] ;  /* 0x00000500000d7ab9 */ /* 0x000fc60000000800 */
[----:B------:R-:W-:Y:S02]  /*0a50*/  UIMAD.WIDE.U32 UR36, UR10, UR13, URZ ;  /* 0x0000000d0a2472a5 */ /* 0x000fe4000f8e003f */
[----:B------:R-:W-:Y:S01]  /*0a60*/  UIMAD UR40, UR11, UR13, URZ ;  /* 0x0000000d0b2872a4 */ /* 0x000fe2000f8e023f */
[----:B------:R-:W-:Y:S01]  /*0a70*/  @!UP2 UMOV UR12, UR6 ;  /* 0x00000006000cac82 */ /* 0x000fe20008000000 */
[----:B------:R-:W-:Y:S02]  /*0a80*/  @!UP2 UMOV UR14, UR7 ;  /* 0x00000007000eac82 */ /* 0x000fe40008000000 */
[----:B------:R-:W-:Y:S02]  /*0a90*/  UIADD3 UR40, UR37, UR40, URZ ;  /* 0x0000002825287290 */ /* 0x000fe4000fffe03f */
[----:B------:R-:W-:-:S04]  /*0aa0*/  UIADD3 UR6, UP1, UR12, UR36, URZ ;  /* 0x000000240c067290 */ /* 0x000fc8000ff3e03f */
[----:B------:R-:W-:Y:S02]  /*0ab0*/  UIADD3.X UR7, UR14, UR40, URZ, UP1, !UPT ;  /* 0x000000280e077290 */ /* 0x000fe40008ffe43f */
[----:B------:R-:W-:Y:S02]  /*0ac0*/  USEL UR6, UR6, UR12, !UP0 ;  /* 0x0000000c06067287 */ /* 0x000fe4000c000000 */
[----:B------:R-:W-:-:S04]  /*0ad0*/  USEL UR7, UR7, UR14, !UP0 ;  /* 0x0000000e07077287 */ /* 0x000fc8000c000000 */
[----:B0-----:R-:W-:Y:S01]  /*0ae0*/  ISETP.LE.U32.AND P0, PT, R6, UR6, PT ;  /* 0x0000000606007c0c */ /* 0x001fe2000bf03070 */
[----:B------:R-:W-:Y:S02]  /*0af0*/  IMAD.U32 R16, RZ, RZ, UR6 ;  /* 0x00000006ff107e24 */ /* 0x000fe4000f8e00ff */
[----:B------:R-:W-:Y:S02]  /*0b00*/  IMAD.U32 R2, RZ, RZ, UR7 ;  /* 0x00000007ff027e24 */ /* 0x000fe4000f8e00ff */
[----:B------:R-:W-:-:S03]  /*0b10*/  IMAD.U32 R17, RZ, RZ, UR7 ;  /* 0x00000007ff117e24 */ /* 0x000fc6000f8e00ff */
[----:B------:R-:W-:Y:S01]  /*0b20*/  ISETP.GE.U32.AND.EX P0, PT, R2, R7, PT, P0 ;  /* 0x000000070200720c */ /* 0x000fe20003f06100 */
[----:B------:R-:W-:-:S12]  /*0b30*/  IMAD.MOV.U32 R2, RZ, RZ, -0x1 ;  /* 0xffffffffff027424 */ /* 0x000fd800078e00ff */
[----:B------:R-:W-:Y:S05]  /*0b40*/  @P0 BRA `(.L_x_9) ;  /* 0x00000004008c0947 */ /* 0x000fea0003800000 */
[----:B------:R-:W-:Y:S01]  /*0b50*/  I2FP.F32.U32 R2, UR4 ;  /* 0x0000000400027c45 */ /* 0x000fe20008201000 */
[----:B------:R-:W-:Y:S01]  /*0b60*/  ULDC.64 UR16, c[0x0][0x628] ;  /* 0x00018a0000107ab9 */ /* 0x000fe20000000a00 */
[----:B------:R-:W-:Y:S01]  /*0b70*/  ULDC UR6, c[0x0][0x150] ;  /* 0x0000540000067ab9 */ /* 0x000fe20000000800 */
[----:B------:R-:W-:Y:S01]  /*0b80*/  ISETP.NE.U32.AND P0, PT, RZ, UR16, PT ;  /* 0x00000010ff007c0c */ /* 0x000fe2000bf05070 */
[----:B------:R-:W-:Y:S01]  /*0b90*/  ULDC UR15, c[0x0][0x630] ;  /* 0x00018c00000f7ab9 */ /* 0x000fe20000000800 */
[----:B------:R-:W-:Y:S01]  /*0ba0*/  FMUL R2, R2, UR6 ;  /* 0x0000000602027c20 */ /* 0x000fe20008400000 */
[----:B------:R-:W-:Y:S01]  /*0bb0*/  R2UR UR19, R16 ;  /* 0x00000000101372ca */ /* 0x000fe200000e0000 */
[----:B------:R-:W-:Y:S01]  /*0bc0*/  ULDC UR21, c[0x0][0x154] ;  /* 0x0000550000157ab9 */ /* 0x000fe20000000800 */
[----:B------:R-:W-:Y:S01]  /*0bd0*/  ISETP.NE.AND.EX P0, PT, RZ, UR17, PT, P0 ;  /* 0x00000011ff007c0c */ /* 0x000fe2000bf05300 */
[----:B------:R0:W1:Y:S01]  /*0be0*/  F2I.U32.TRUNC.NTZ R5, R2 ;  /* 0x0000000200057305 */ /* 0x000062000020f000 */
[----:B------:R-:W-:-:S02]  /*0bf0*/  R2UR UR20, R17 ;  /* 0x00000000111472ca */ /* 0x000fc400000e0000 */
[----:B------:R-:W-:Y:S02]  /*0c00*/  R2UR UR6, R16 ;  /* 0x00000000100672ca */ /* 0x000fe400000e0000 */
[----:B------:R-:W-:-:S07]  /*0c10*/  R2UR UR7, R17 ;  /* 0x00000000110772ca */ /* 0x000fce00000e0000 */
[----:B0-----:R-:W-:Y:S08]  /*0c20*/  @!P0 BRA `(.L_x_10) ;  /* 0x0000000000308947 */ /* 0x001ff00003800000 */
[----:B------:R-:W-:Y:S01]  /*0c30*/  R2UR UR6, R16 ;  /* 0x00000000100672ca */ /* 0x000fe200000e0000 */
[----:B------:R-:W-:Y:S01]  /*0c40*/  ULDC UR12, c[0x0][0x634] ;  /* 0x00018d00000c7ab9 */ /* 0x000fe20000000800 */
[----:B------:R-:W-:-:S11]  /*0c50*/  R2UR UR14, R17 ;  /* 0x00000000110e72ca */ /* 0x000fd600000e0000 */
[----:B------:R-:W-:-:S04]  /*0c60*/  UIADD3 UR12, UP1, UR6, UR12, URZ ;  /* 0x0000000c060c7290 */ /* 0x000fc8000ff3e03f */
[----:B------:R-:W-:-:S04]  /*0c70*/  UIADD3.X UR14, URZ, UR14, URZ, UP1, !UPT ;  /* 0x0000000e3f0e7290 */ /* 0x000fc80008ffe43f */
[----:B------:R-:W-:-:S04]  /*0c80*/  UIMAD.WIDE.U32 UR6, UR14, UR16, URZ ;  /* 0x000000100e0672a5 */ /* 0x000fc8000f8e003f */
[----:B------:R-:W-:Y:S02]  /*0c90*/  UIMAD.WIDE.U32 UR10, UP1, UR12, UR17, UR6 ;  /* 0x000000110c0a72a5 */ /* 0x000fe4000f820006 */
[----:B------:R-:W-:Y:S02]  /*0ca0*/  UIMAD.WIDE.U32 UR6, UR12, UR16, URZ ;  /* 0x000000100c0672a5 */ /* 0x000fe4000f8e003f */
[----:B------:R-:W-:Y:S02]  /*0cb0*/  UIADD3.X UR13, URZ, URZ, URZ, UP1, !UPT ;  /* 0x0000003f3f0d7290 */ /* 0x000fe40008ffe43f */
[----:B------:R-:W-:Y:S01]  /*0cc0*/  UIADD3 URZ, UP1, UR7, UR10, URZ ;  /* 0x0000000a073f7290 */ /* 0x000fe2000ff3e03f */
[----:B------:R-:W-:-:S03]  /*0cd0*/  UMOV UR12, UR11 ;  /* 0x0000000b000c7c82 */ /* 0x000fc60008000000 */
[----:B------:R-:W-:-:S12]  /*0ce0*/  UIMAD.WIDE.U32.X UR6, UR14, UR17, UR12, UP1 ;  /* 0x000000110e0672a5 */ /* 0x000fd800088e040c */
.L_x_10:
[----:B------:R-:W-:Y:S01]  /*0cf0*/  USHF.R.U64 UR5, UR6, UR15, UR7 ;  /* 0x0000000f06057299 */ /* 0x000fe20008001207 */
[----:B------:R-:W-:Y:S01]  /*0d00*/  I2FP.F32.U32 R2, UR9 ;  /* 0x0000000900027c45 */ /* 0x000fe20008201000 */
[----:B------:R-:W-:Y:S01]  /*0d10*/  USHF.R.U32.HI UR6, URZ, UR15, UR7 ;  /* 0x0000000f3f067299 */ /* 0x000fe20008011607 */
[----:B-1----:R-:W-:Y:S01]  /*0d20*/  R2UR UR14, R5 ;  /* 0x00000000050e72ca */ /* 0x002fe200000e0000 */
[----:B------:R-:W-:Y:S02]  /*0d30*/  UIADD3 UR17, UP1, URZ, -UR5, URZ ;  /* 0x800000053f117290 */ /* 0x000fe4000ff3e03f */
[----:B------:R-:W-:Y:S01]  /*0d40*/  FMUL R2, R2, UR21 ;  /* 0x0000001502027c20 */ /* 0x000fe20008400000 */
[----:B------:R-:W-:Y:S01]  /*0d50*/  ULDC.64 UR10, c[0x0][0x620] ;  /* 0x00018800000a7ab9 */ /* 0x000fe20000000a00 */
[----:B------:R-:W-:Y:S01]  /*0d60*/  UIADD3.X UR6, URZ, ~UR6, URZ, UP1, !UPT ;  /* 0x800000063f067290 */ /* 0x000fe20008ffe43f */
[----:B------:R-:W-:Y:S01]  /*0d70*/  UMOV UR12, UR19 ;  /* 0x00000013000c7c82 */ /* 0x000fe20008000000 */
[----:B------:R-:W-:-:S02]  /*0d80*/  UMOV UR13, UR20 ;  /* 0x00000014000d7c82 */ /* 0x000fc40008000000 */
[----:B------:R-:W-:Y:S01]  /*0d90*/  UIMAD UR6, UR6, UR10, URZ ;  /* 0x0000000a060672a4 */ /* 0x000fe2000f8e023f */
[----:B------:R-:W0:Y:S01]  /*0da0*/  F2I.U32.TRUNC.NTZ R2, R2 ;  /* 0x0000000200027305 */ /* 0x000e22000020f000 */
[----:B------:R-:W-:Y:S02]  /*0db0*/  UIMAD.WIDE.U32 UR12, UR17, UR10, UR12 ;  /* 0x0000000a110c72a5 */ /* 0x000fe4000f8e000c */
[----:B------:R-:W-:Y:S01]  /*0dc0*/  UIMAD UR17, UR17, UR11, UR6 ;  /* 0x0000000b111172a4 */ /* 0x000fe2000f8e0206 */
[----:B------:R-:W-:Y:S01]  /*0dd0*/  ULDC UR24, c[0x0][0x658] ;  /* 0x0001960000187ab9 */ /* 0x000fe20000000800 */
[----:B------:R-:W-:Y:S02]  /*0de0*/  UMOV UR22, 0xffffffff ;  /* 0xffffffff00167882 */ /* 0x000fe40000000000 */
[----:B------:R-:W-:Y:S01]  /*0df0*/  UIADD3 UR17, UR13, UR17, URZ ;  /* 0x000000110d117290 */ /* 0x000fe2000fffe03f */
[----:B------:R-:W-:Y:S01]  /*0e00*/  ULDC UR19, c[0x0][0x618] ;  /* 0x0001860000137ab9 */ /* 0x000fe20000000800 */
[----:B------:R-:W-:Y:S01]  /*0e10*/  ULDC.64 UR6, c[0x0][0x640] ;  /* 0x0001900000067ab9 */ /* 0x000fe20000000a00 */
[----:B------:R-:W-:Y:S01]  /*0e20*/  USHF.L.U32 UR13, UR22, UR24, URZ ;  /* 0x00000018160d7299 */ /* 0x000fe2000800063f */
[----:B------:R-:W-:Y:S01]  /*0e30*/  ISETP.NE.U32.AND P0, PT, RZ, UR6, PT ;  /* 0x00000006ff007c0c */ /* 0x000fe2000bf05070 */
[----:B------:R-:W-:-:S02]  /*0e40*/  USHF.R.U64 UR22, UR12, UR19, UR17 ;  /* 0x000000130c167299 */ /* 0x000fc40008001211 */
[----:B------:R-:W-:Y:S01]  /*0e50*/  USHF.R.U32.HI UR12, URZ, UR19, UR17 ;  /* 0x000000133f0c7299 */ /* 0x000fe20008011611 */
[----:B0-----:R-:W-:Y:S01]  /*0e60*/  R2UR UR16, R2 ;  /* 0x00000000021072ca */ /* 0x001fe200000e0000 */
[----:B------:R-:W-:Y:S01]  /*0e70*/  ULDC UR21, c[0x0][0x608] ;  /* 0x0001820000157ab9 */ /* 0x000fe20000000800 */
[----:B------:R-:W-:Y:S01]  /*0e80*/  ISETP.NE.AND.EX P0, PT, RZ, UR7, PT, P0 ;  /* 0x00000007ff007c0c */ /* 0x000fe2000bf05300 */
[----:B------:R-:W-:Y:S02]  /*0e90*/  USHF.R.U64 UR26, UR22, UR21, UR12 ;  /* 0x00000015161a7299 */ /* 0x000fe4000800120c */
[----:B------:R-:W-:Y:S01]  /*0ea0*/  USHF.R.U32.HI UR12, URZ, UR21, UR12 ;  /* 0x000000153f0c7299 */ /* 0x000fe2000801160c */
[----:B------:R-:W-:Y:S01]  /*0eb0*/  UMOV UR20, 0x1 ;  /* 0x0000000100147882 */ /* 0x000fe20000000000 */
[----:B------:R-:W-:Y:S02]  /*0ec0*/  UIADD3 UR14, -UR14, URZ, URZ ;  /* 0x0000003f0e0e7290 */ /* 0x000fe4000fffe13f */
[----:B------:R-:W-:-:S02]  /*0ed0*/  USHF.R.U64 UR27, UR26, UR24, UR12 ;  /* 0x000000181a1b7299 */ /* 0x000fc4000800120c */
[----:B------:R-:W-:Y:S01]  /*0ee0*/  USHF.L.U32 UR19, UR20, UR24, URZ ;  /* 0x0000001814137299 */ /* 0x000fe2000800063f */
[----:B------:R-:W-:Y:S01]  /*0ef0*/  ULDC UR15, c[0x0][0x144] ;  /* 0x00005100000f7ab9 */ /* 0x000fe20000000800 */
[----:B------:R-:W-:Y:S01]  /*0f00*/  ULDC UR10, c[0x0][0x600] ;  /* 0x00018000000a7ab9 */ /* 0x000fe20000000800 */
[----:B------:R-:W-:Y:S02]  /*0f10*/  ULOP3.LUT UR20, URZ, UR13, URZ, 0x33, !UPT ;  /* 0x0000000d3f147292 */ /* 0x000fe4000f8e333f */
[----:B------:R-:W-:Y:S02]  /*0f20*/  USHF.R.U32.HI UR13, URZ, UR24, UR12 ;  /* 0x000000183f0d7299 */ /* 0x000fe4000801160c */
[----:B------:R-:W-:Y:S02]  /*0f30*/  UIADD3 UR11, UR10, -0x1, URZ ;  /* 0xffffffff0a0b7890 */ /* 0x000fe4000fffe03f */
[----:B------:R-:W-:Y:S02]  /*0f40*/  UIADD3 UR23, -UR16, URZ, URZ ;  /* 0x0000003f10177290 */ /* 0x000fe4000fffe13f */
[----:B------:R-:W-:Y:S01]  /*0f50*/  UIMAD UR4, UR15, UR14, UR4 ;  /* 0x0000000e0f0472a4 */ /* 0x000fe2000f8e0204 */
[----:B------:R-:W-:Y:S01]  /*0f60*/  ULDC UR28, c[0x0][0x148] ;  /* 0x00005200001c7ab9 */ /* 0x000fe20000000800 */
[----:B------:R-:W-:Y:S01]  /*0f70*/  ULDC UR24, c[0x0][0x648] ;  /* 0x0001920000187ab9 */ /* 0x000fe20000000800 */
[----:B------:R-:W-:Y:S01]  /*0f80*/  ULDC UR25, c[0x0][0x638] ;  /* 0x00018e0000197ab9 */ /* 0x000fe20000000800 */
[----:B------:R-:W-:Y:S01]  /*0f90*/  UMOV UR12, UR27 ;  /* 0x0000001b000c7c82 */ /* 0x000fe20008000000 */
[----:B------:R-:W-:Y:S07]  /*0fa0*/  @!P0 BRA `(.L_x_11) ;  /* 0x0000000000308947 */ /* 0x000fee0003800000 */
[----:B------:R-:W-:Y:S02]  /*0fb0*/  ULDC UR16, c[0x0][0x64c] ;  /* 0x0001930000107ab9 */ /* 0x000fe40000000800 */
        /* <DEDUP_REMOVED lines=8> */
[----:B------:R-:W-:-:S07]  /*1040*/  UIMAD.WIDE.U32.X UR6, UR21, UR7, UR16, UP1 ;  /* 0x00000007150672a5 */ /* 0x000fce00088e0410 */
[----:B------:R-:W-:Y:S01]  /*1050*/  UMOV UR12, UR6 ;  /* 0x00000006000c7c82 */ /* 0x000fe20008000000 */
[----:B------:R-:W-:-:S05]  /*1060*/  UMOV UR13, UR7 ;  /* 0x00000007000d7c82 */ /* 0x000fca0008000000 */
.L_x_11:
[----:B------:R-:W-:Y:S01]  /*1070*/  UISETP.NE.AND UP1, UPT, UR39, URZ, UPT ;  /* 0x0000003f2700728c */ /* 0x000fe2000bf25270 */
[----:B------:R-:W-:Y:S01]  /*1080*/  IMAD.MOV.U32 R5, RZ, RZ, 0x1 ;  /* 0x00000001ff057424 */ /* 0x000fe200078e00ff */
[----:B------:R-:W-:Y:S01]  /*1090*/  USHF.R.U64 UR6, UR12, UR24, UR13 ;  /* 0x000000180c067299 */ /* 0x000fe2000800120d */
[----:B------:R-:W-:Y:S01]  /*10a0*/  IMAD.U32 R19, RZ, RZ, UR5 ;  /* 0x00000005ff137e24 */ /* 0x000fe2000f8e00ff */
[----:B------:R-:W-:Y:S02]  /*10b0*/  ULOP3.LUT UR20, UR26, UR20, URZ, 0xc0, !UPT ;  /* 0x000000141a147292 */ /* 0x000fe4000f8ec03f */
[----:B------:R-:W-:Y:S02]  /*10c0*/  UIADD3 UR7, -UR6, URZ, URZ ;  /* 0x0000003f06077290 */ /* 0x000fe4000fffe13f */
[----:B------:R-:W-:Y:S02]  /*10d0*/  UIMAD UR19, UR19, UR6, UR20 ;  /* 0x00000006131372a4 */ /* 0x000fe4000f8e0214 */
[----:B------:R-:W-:-:S02]  /*10e0*/  ULOP3.LUT UR11, UR22, UR11, URZ, 0xc0, !UPT ;  /* 0x0000000b160b7292 */ /* 0x000fc4000f8ec03f */
[----:B------:R-:W-:Y:S02]  /*10f0*/  @UP1 UIMAD UR4, UR28, UR23, UR9 ;  /* 0x000000171c0412a4 */ /* 0x000fe4000f8e0209 */
[----:B------:R-:W-:-:S03]  /*1100*/  UIMAD UR6, UR7, UR25, UR27 ;  /* 0x00000019070672a4 */ /* 0x000fc6000f8e021b */
[----:B------:R-:W-:Y:S01]  /*1110*/  ULDC UR7, c[0x0][0x610] ;  /* 0x0001840000077ab9 */ /* 0x000fe20000000800 */
[----:B------:R-:W-:Y:S02]  /*1120*/  UIMAD UR6, UR6, UR10, UR11 ;  /* 0x0000000a060672a4 */ /* 0x000fe4000f8e020b */
[----:B------:R-:W-:-:S04]  /*1130*/  UIMAD UR4, UR19, UR7, UR4 ;  /* 0x00000007130472a4 */ /* 0x000fc8000f8e0204 */
[----:B------:R-:W-:Y:S02]  /*1140*/  USEL UR7, UR6, UR4, !UP1 ;  /* 0x0000000406077287 */ /* 0x000fe4000c800000 */
[----:B------:R-:W-:-:S04]  /*1150*/  USEL UR4, UR4, UR6, !UP1 ;  /* 0x0000000604047287 */ /* 0x000fc8000c800000 */
[----:B------:R-:W-:Y:S02]  /*1160*/  IMAD.U32 R2, RZ, RZ, UR7 ;  /* 0x00000007ff027e24 */ /* 0x000fe4000f8e00ff */
[----:B------:R-:W-:-:S07]  /*1170*/  IMAD.U32 R18, RZ, RZ, UR4 ;  /* 0x00000004ff127e24 */ /* 0x000fce000f8e00ff */
.L_x_9:
[----:B------:R-:W-:Y:S02]  /*1180*/  ULDC UR4, c[0x0][0x28c] ;  /* 0x0000a30000047ab9 */ /* 0x000fe40000000800 */
[----:B------:R-:W-:-:S04]  /*1190*/  UIADD3 UR4, UR4, 0x7f, URZ ;  /* 0x0000007f04047890 */ /* 0x000fc8000fffe03f */
[----:B------:R-:W-:-:S04]  /*11a0*/  USHF.R.S32.HI UR5, URZ, 0x1f, UR4 ;  /* 0x0000001f3f057899 */ /* 0x000fc80008011404 */
[----:B------:R-:W-:-:S04]  /*11b0*/  ULEA.HI UR5, UR5, UR4, URZ, 0x7 ;  /* 0x0000000405057291 */ /* 0x000fc8000f8f383f */
[----:B------:R-:W-:Y:S01]  /*11c0*/  USHF.R.S32.HI UR38, URZ, 0x7, UR5 ;  /* 0x000000073f267899 */ /* 0x000fe20008011405 */
[----:B------:R-:W-:Y:S11]  /*11d0*/  @!P1 BRA `(.L_x_12) ;  /* 0x0000009400d09947 */ /* 0x000ff60003800000 */
[----:B------:R-:W-:-:S06]  /*11e0*/  UISETP.GT.U32.AND UP1, UPT, UR18, 0x1, UPT ;  /* 0x000000011200788c */ /* 0x000fcc000bf24070 */
[----:B------:R-:W-:-:S13]  /*11f0*/  PLOP3.LUT P0, PT, PT, PT, UP1, 0x80, 0x0 ;  /* 0x000000000000781c */ /* 0x000fda0003f0f018 */
[----:B------:R-:W-:Y:S05]  /*1200*/  @P0 EXIT ;  /* 0x000000000000094d */ /* 0x000fea0003800000 */
.L_x_13:
[----:B------:R-:W-:-:S08]  /*1210*/  NOP ;  /* 0x0000000000007918 */ /* 0x000fd00000000000 */
[----:B------:R-:W0:Y:S02]  /*1220*/  USETMAXREG.TRY_ALLOC.CTAPOOL UP1, 0xe8 ;  /* 0x000000e8000079c8 */ /* 0x000e240008020600 */
[----:B0-----:R-:W-:-:S13]  /*1230*/  PLOP3.LUT P0, PT, PT, PT, UP1, 0x80, 0x0 ;  /* 0x000000000000781c */ /* 0x001fda0003f0f018 */
[----:B------:R-:W-:Y:S05]  /*1240*/  @!P0 BRA `(.L_x_13) ;  /* 0xfffffffc00f08947 */ /* 0x000fea000383ffff */
[----:B------:R-:W-:-:S13]  /*1250*/  LOP3.LUT P0, RZ, R5, 0xff, RZ, 0xc0, !PT ;  /* 0x000000ff05ff7812 */ /* 0x000fda000780c0ff */
[----:B------:R-:W-:Y:S05]  /*1260*/  @!P0 EXIT ;  /* 0x000000000000894d */ /* 0x000fea0003800000 */
[----:B------:R-:W0:Y:S01]  /*1270*/  S2UR UR5, SR_CgaCtaId ;  /* 0x00000000000579c3 */ /* 0x000e220000008800 */
[----:B------:R-:W-:Y:S01]  /*1280*/  VIADD R6, R0, 0xffffffff ;  /* 0xffffffff00067836 */ /* 0x000fe20000000000 */
[----:B------:R-:W-:Y:S01]  /*1290*/  SHF.R.S32.HI R4, RZ, 0x1f, R3 ;  /* 0x0000001fff047819 */ /* 0x000fe20000011403 */
[----:B------:R-:W-:Y:S01]  /*12a0*/  UMOV UR43, 0x400 ;  /* 0x00000400002b7882 */ /* 0x000fe20000000000 */
[----:B------:R-:W-:Y:S02]  /*12b0*/  USHF.R.U32.HI UR4, URZ, 0x1, UR38 ;  /* 0x000000013f047899 */ /* 0x000fe40008011626 */
[----:B------:R-:W-:Y:S01]  /*12c0*/  R2UR UR45, R6 ;  /* 0x00000000062d72ca */ /* 0x000fe200000e0000 */
[----:B------:R-:W-:Y:S01]  /*12d0*/  ULOP3.LUT UR44, UR38, 0x1, URZ, 0xc0, !UPT ;  /* 0x00000001262c7892 */ /* 0x000fe2000f8ec03f */
[CC--:B------:R-:W-:Y:S01]  /*12e0*/  LEA.HI R0, R4.reuse, R3.reuse, RZ, 0x2 ;  /* 0x0000000304007211 */ /* 0x0c0fe200078f10ff */
[----:B------:R-:W-:Y:S01]  /*12f0*/  UISETP.LT.AND UP1, UPT, UR38, 0x1, UPT ;  /* 0x000000012600788c */ /* 0x000fe2000bf21270 */
[----:B------:R-:W-:Y:S01]  /*1300*/  LEA.HI R4, R4, R3, RZ, 0x5 ;  /* 0x0000000304047211 */ /* 0x000fe200078f28ff */
[----:B------:R-:W-:Y:S01]  /*1310*/  ULOP3.LUT UR4, UR4, 0x1, URZ, 0xc0, !UPT ;  /* 0x0000000104047892 */ /* 0x000fe2000f8ec03f */
[--C-:B------:R-:W-:Y:S01]  /*1320*/  SHF.R.S32.HI R152, RZ, 0x2, R0.reuse ;  /* 0x00000002ff987819 */ /* 0x100fe20000011400 */
[----:B------:R-:W-:Y:S01]  /*1330*/  ULDC UR6, c[0x0][0x284] ;  /* 0x0000a10000067ab9 */ /* 0x000fe20000000800 */
[----:B------:R-:W-:Y:S01]  /*1340*/  SHF.R.S32.HI R5, RZ, 0x1f, R0 ;  /* 0x0000001fff057819 */ /* 0x000fe20000011400 */
[----:B------:R-:W-:Y:S01]  /*1350*/  USEL UR44, UR44, URZ, !UP0 ;  /* 0x0000003f2c2c7287 */ /* 0x000fe2000c000000 */
[----:B------:R-:W-:Y:S01]  /*1360*/  LOP3.LUT R154, R0, 0xfffffffc, RZ, 0xc0, !PT ;  /* 0xfffffffc009a7812 */ /* 0x000fe200078ec0ff */
[----:B------:R-:W-:Y:S01]  /*1370*/  USEL UR47, UR38, 0x1, UP1 ;  /* 0x00000001262f7887 */ /* 0x000fe20008800000 */
[----:B------:R-:W-:Y:S01]  /*1380*/  LEA.HI R5, R5, R152, RZ, 0x3 ;  /* 0x0000009805057211 */ /* 0x000fe200078f18ff */
[----:B------:R-:W-:Y:S01]  /*1390*/  USHF.L.U32 UR45, UR45, 0x3, URZ ;  /* 0x000000032d2d7899 */ /* 0x000fe2000800063f */
[----:B------:R-:W-:Y:S01]  /*13a0*/  ISETP.NE.AND P0, PT, R6, RZ, PT ;  /* 0x000000ff0600720c */ /* 0x000fe20003f05270 */
[----:B------:R-:W-:Y:S01]  /*13b0*/  UISETP.EQ.U32.AND UP0, UPT, UR4, 0x1, !UP0 ;  /* 0x000000010400788c */ /* 0x000fe2000c702070 */
[----:B------:R-:W-:Y:S01]  /*13c0*/  LOP3.LUT R5, R5, 0xfffffff8, RZ, 0xc0, !PT ;  /* 0xfffffff805057812 */ /* 0x000fe200078ec0ff */
[----:B------:R-:W-:Y:S01]  /*13d0*/  IMAD.IADD R154, R3, 0x1, -R154 ;  /* 0x00000001039a7824 */ /* 0x000fe200078e0a9a */
[----:B0-----:R-:W-:Y:S01]  /*13e0*/  ULEA UR43, UR5, UR43, 0x18 ;  /* 0x0000002b052b7291 */ /* 0x001fe2000f8ec03f */
[----:B------:R-:W-:Y:S01]  /*13f0*/  IMAD.U32 R156, RZ, RZ, UR45 ;  /* 0x0000002dff9c7e24 */ /* 0x000fe2000f8e00ff */
[----:B------:R-:W-:Y:S01]  /*1400*/  SEL R166, RZ, 0x1, P0 ;  /* 0x00000001ffa67807 */ /* 0x000fe20000000000 */
[----:B------:R-:W-:Y:S01]  /*1410*/  IMAD.IADD R152, R152, 0x1, -R5 ;  /* 0x0000000198987824 */ /* 0x000fe200078e0a05 */
[----:B------:R-:W-:Y:S01]  /*1420*/  UIADD3 UR46, UR43, 0x30, URZ ;  /* 0x000000302b2e7890 */ /* 0x000fe2000fffe03f */
[----:B------:R-:W-:Y:S01]  /*1430*/  SHF.R.S32.HI R5, RZ, 0x5, R4 ;  /* 0x00000005ff057819 */ /* 0x000fe20000011404 */
[----:B------:R-:W-:Y:S01]  /*1440*/  ULOP3.LUT UR42, UR41, 0x1, URZ, 0xfc, !UPT ;  /* 0x00000001292a7892 */ /* 0x000fe2000f8efc3f */
[C---:B------:R-:W-:Y:S01]  /*1450*/  LOP3.LUT R158, R156.reuse, 0x8, RZ, 0xc0, !PT ;  /* 0x000000089c9e7812 */ /* 0x040fe200078ec0ff */
[----:B------:R-:W-:Y:S01]  /*1460*/  UIADD3 UR47, -UR47, UR38, URZ ;  /* 0x000000262f2f7290 */ /* 0x000fe2000fffe13f */
[--C-:B------:R-:W-:Y:S01]  /*1470*/  SHF.R.S32.HI R153, RZ, 0x1f, R152.reuse ;  /* 0x0000001fff997819 */ /* 0x100fe20000011498 */
[C-C-:B------:R-:W-:Y:S01]  /*1480*/  IMAD R159, R5.reuse, -0x10, -R152.reuse ;  /* 0xfffffff0059f7824 */ /* 0x140fe200078e0a98 */
[----:B------:R-:W-:Y:S01]  /*1490*/  LOP3.LUT R156, R156, 0x8, RZ, 0xc, !PT ;  /* 0x000000089c9c7812 */ /* 0x000fe200078e0cff */
[----:B------:R-:W-:Y:S01]  /*14a0*/  IMAD.U32 R155, RZ, RZ, UR46 ;  /* 0x0000002eff9b7e24 */ /* 0x000fe2000f8e00ff */
[----:B------:R-:W-:Y:S01]  /*14b0*/  LOP3.LUT R158, R158, 0x18, RZ, 0x3c, !PT ;  /* 0x000000189e9e7812 */ /* 0x000fe200078e3cff */
[----:B------:R-:W-:Y:S01]  /*14c0*/  IMAD.WIDE R152, R5, 0x10, R152 ;  /* 0x0000001005987825 */ /* 0x000fe200078e0298 */
[----:B------:R-:W-:-:S03]  /*14d0*/  USEL UR48, URZ, 0x1, !UP0 ;  /* 0x000000013f307887 */ /* 0x000fc6000c000000 */
[----:B------:R-:W-:Y:S02]  /*14e0*/  VIADD R157, R155, UR45 ;  /* 0x0000002d9b9d7c36 */ /* 0x000fe40008000000 */
[----:B------:R-:W-:-:S07]  /*14f0*/  VIADD R159, R159, UR6 ;  /* 0x000000069f9f7c36 */ /* 0x000fce0008000000 */
.L_x_289:
[----:B------:R-:W-:Y:S01]  /*1500*/  SHF.L.U32 R0, R166, 0x1f, RZ ;  /* 0x0000001fa6007819 */ /* 0x000fe200000006ff */
[----:B------:R-:W-:Y:S02]  /*1510*/  ULDC UR4, c[0x0][0x28c] ;  /* 0x0000a30000047ab9 */ /* 0x000fe40000000800 */
[----:B------:R-:W-:Y:S01]  /*1520*/  ISETP.LT.AND P1, PT, RZ, UR4, PT ;  /* 0x00000004ff007c0c */ /* 0x000fe2000bf21270 */
[----:B------:R-:W0:Y:S02]  /*1530*/  SYNCS.PHASECHK.TRANS64.TRYWAIT P0, [R155+UR45], R0 ;  /* 0x000000009b0075a7 */ /* 0x000e24000800016d */
[----:B0-234-:R-:W-:Y:S10]  /*1540*/  @!P0 BRA `(.L_x_14) ;  /* 0x000000a000b88947 */ /* 0x01dff40003800000 */
.L_x_309:
[----:B------:R-:W-:Y:S05]  /*1550*/  @P1 BRA `(.L_x_15) ;  /* 0x0000000000401947 */ /* 0x000fea0003800000 */
[----:B0-----:R-:W-:Y:S01]  /*1560*/  MOV R0, 0x0 ;  /* 0x0000000000007802 */ /* 0x001fe20000000f00 */
[----:B------:R-:W-:Y:S01]  /*1570*/  ULDC.64 UR4, c[0x4][0x68] ;  /* 0x01001a0000047ab9 */ /* 0x000fe20000000a00 */
[----:B------:R-:W-:Y:S01]  /*1580*/  ULDC.64 UR6, c[0x4][0x8] ;  /* 0x0100020000067ab9 */ /* 0x000fe20000000a00 */
[----:B------:R-:W-:Y:S01]  /*1590*/  IMAD.U32 R4, RZ, RZ, UR4 ;  /* 0x00000004ff047e24 */ /* 0x000fe2000f8e00ff */
[----:B------:R0:W1:Y:S01]  /*15a0*/  LDC.64 R14, c[0x4][R0] ;  /* 0x01000000000e7b82 */ /* 0x0000620000000a00 */
[----:B------:R-:W-:Y:S01]  /*15b0*/  IMAD.U32 R5, RZ, RZ, UR5 ;  /* 0x00000005ff057e24 */ /* 0x000fe2000f8e00ff */
[----:B------:R-:W-:Y:S01]  /*15c0*/  ULDC.64 UR4, c[0x4][0x70] ;  /* 0x01001c0000047ab9 */ /* 0x000fe20000000a00 */
[----:B------:R-:W-:Y:S02]  /*15d0*/  IMAD.U32 R10, RZ, RZ, UR6 ;  /* 0x00000006ff0a7e24 */ /* 0x000fe4000f8e00ff */
[----:B------:R-:W-:Y:S02]  /*15e0*/  IMAD.U32 R6, RZ, RZ, UR4 ;  /* 0x00000004ff067e24 */ /* 0x000fe4000f8e00ff */
[----:B------:R-:W-:-:S02]  /*15f0*/  IMAD.U32 R7, RZ, RZ, UR5 ;  /* 0x00000005ff077e24 */ /* 0x000fc4000f8e00ff */
[----:B------:R-:W-:Y:S02]  /*1600*/  IMAD.U32 R11, RZ, RZ, UR7 ;  /* 0x00000007ff0b7e24 */ /* 0x000fe4000f8e00ff */
[----:B------:R-:W-:Y:S02]  /*1610*/  IMAD.MOV.U32 R8, RZ, RZ, 0x1e1 ;  /* 0x000001e1ff087424 */ /* 0x000fe400078e00ff */
[----:B------:R-:W-:Y:S02]  /*1620*/  IMAD.MOV.U32 R12, RZ, RZ, 0x1 ;  /* 0x00000001ff0c7424 */ /* 0x000fe400078e00ff */
[----:B0-----:R-:W-:-:S07]  /*1630*/  IMAD.MOV.U32 R13, RZ, RZ, RZ ;  /* 0x000000ffff0d7224 */ /* 0x001fce00078e00ff */
[----:B------:R-:W-:-:S07]  /*1640*/  LEPC R20, `(.L_x_15) ;  /* 0x000000001014794e */ /* 0x000fce0000000000 */
[----:B-1---5:R-:W-:Y:S05]  /*1650*/  CALL.ABS.NOINC R14 ;  /* 0x000000000e007343 */ /* 0x022fea0003c00000 */
.L_x_15:
[----:B0-----:R-:W-:-:S05]  /*1660*/  IMAD.U32 R0, RZ, RZ, UR42 ;  /* 0x0000002aff007e24 */ /* 0x001fca000f8e00ff */
[----:B------:R-:W-:-:S13]  /*1670*/  ISETP.NE.AND P0, PT, R0, 0x3, PT ;  /* 0x000000030000780c */ /* 0x000fda0003f05270 */
[----:B------:R-:W-:Y:S05]  /*1680*/  @!P0 BRA `(.L_x_16) ;  /* 0x0000000000048947 */ /* 0x000fea0003800000 */
[----:B------:R-:W-:Y:S01]  /*1690*/  BPT.TRAP 0x1 ;  /* 0x000000040000795c */ /* 0x000fe20000300000 */
.L_x_16:
[----:B------:R-:W-:Y:S02]  /*16a0*/  IMAD.U32 R3, RZ, RZ, UR44 ;  /* 0x0000002cff037e24 */ /* 0x000fe4000f8e00ff */
[----:B------:R-:W-:-:S03]  /*16b0*/  IMAD.U32 R0, RZ, RZ, UR48 ;  /* 0x00000030ff007e24 */ /* 0x000fc6000f8e00ff */
[----:B------:R-:W-:Y:S02]  /*16c0*/  LEA R3, R3, UR43, 0x3 ;  /* 0x0000002b03037c11 */ /* 0x000fe4000f8e18ff */
[----:B------:R-:W-:-:S04]  /*16d0*/  SHF.L.U32 R0, R0, 0x1f, RZ ;  /* 0x0000001f00007819 */ /* 0x000fc800000006ff */
[----:B------:R0:W1:Y:S01]  /*16e0*/  SYNCS.PHASECHK.TRANS64.TRYWAIT P1, [R3+URZ], R0 ;  /* 0x00000000030075a7 */ /* 0x000062000802017f */
[----:B------:R-:W-:Y:S05]  /*16f0*/  @!P0 BRA `(.L_x_17) ;  /* 0x0000000000048947 */ /* 0x000fea0003800000 */
[----:B------:R-:W-:Y:S01]  /*1700*/  BPT.TRAP 0x1 ;  /* 0x000000040000795c */ /* 0x000fe20000300000 */
.L_x_17:
[----:B------:R-:W-:-:S05]  /*1710*/  IMAD.U32 R4, RZ, RZ, UR47 ;  /* 0x0000002fff047e24 */ /* 0x000fca000f8e00ff */
[----:B------:R-:W-:Y:S01]  /*1720*/  ISETP.GE.AND P2, PT, R4, 0x1, PT ;  /* 0x000000010400780c */ /* 0x000fe20003f46270 */
[----:B-1----:R-:W-:-:S12]  /*1730*/  @P1 BRA `(.L_x_18) ;  /* 0x0000000000081947 */ /* 0x002fd80003800000 */
[----:B------:R-:W1:Y:S02]  /*1740*/  SYNCS.PHASECHK.TRANS64.TRYWAIT P1, [R3+URZ], R0 ;  /* 0x00000000030075a7 */ /* 0x000e64000802017f */
[----:B-1----:R-:W-:Y:S05]  /*1750*/  @!P1 BRA `(.L_x_19) ;  /* 0x000000a000489947 */ /* 0x002fea0003800000 */
.L_x_18:
[----:B------:R-:W-:Y:S05]  /*1760*/  WARPSYNC.ALL ;  /* 0x0000000000007948 */ /* 0x000fea0003800000 */
[----:B------:R-:W-:Y:S01]  /*1770*/  UIADD3 UR5, UR43, 0x8100, URZ ;  /* 0x000081002b057890 */ /* 0x000fe2000fffe03f */
[----:B------:R-:W-:Y:S01]  /*1780*/  WARPGROUP.ARRIVE ;  /* 0x00000000000079c5 */ /* 0x000fe20000000000 */
[----:B------:R-:W-:Y:S02]  /*1790*/  UIADD3 UR4, UR43, 0x100, URZ ;  /* 0x000001002b047890 */ /* 0x000fe4000fffe03f */
[----:B------:R-:W-:Y:S02]  /*17a0*/  USHF.R.U32.HI UR5, URZ, 0x4, UR5 ;  /* 0x000000043f057899 */ /* 0x000fe40008011605 */
[----:B------:R-:W-:-:S02]  /*17b0*/  USHF.R.U32.HI UR4, URZ, 0x4, UR4 ;  /* 0x000000043f047899 */ /* 0x000fc40008011604 */
[----:B------:R-:W-:Y:S02]  /*17c0*/  ULOP3.LUT UR6, UR5, 0x3fff, URZ, 0xc0, !UPT ;  /* 0x00003fff05067892 */ /* 0x000fe4000f8ec03f */
[----:B------:R-:W-:Y:S02]  /*17d0*/  ULOP3.LUT UR5, UR4, 0x3fff, URZ, 0xc0, !UPT ;  /* 0x00003fff04057892 */ /* 0x000fe4000f8ec03f */
[----:B------:R-:W-:Y:S02]  /*17e0*/  ULOP3.LUT UR4, UR6, 0x10000, URZ, 0xfc, !UPT ;  /* 0x0001000006047892 */ /* 0x000fe4000f8efc3f */
[----:B------:R-:W-:Y:S02]  /*17f0*/  ULEA UR7, UR44, UR5, 0xa ;  /* 0x000000052c077291 */ /* 0x000fe4000f8e503f */
[----:B------:R-:W-:Y:S01]  /*1800*/  ULEA UR6, UR44, UR4, 0xc ;  /* 0x000000042c067291 */ /* 0x000fe2000f8e603f */
[----:B------:R-:W-:Y:S01]  /*1810*/  UMOV UR9, 0x40000040 ;  /* 0x4000004000097882 */ /* 0x000fe20000000000 */
[----:B------:R-:W-:-:S03]  /*1820*/  UMOV UR11, 0x40000040 ;  /* 0x40000040000b7882 */ /* 0x000fc60000000000 */
[----:B------:R-:W-:Y:S02]  /*1830*/  UMOV UR8, UR7 ;  /* 0x0000000700087c82 */ /* 0x000fe40008000000 */
[----:B------:R-:W-:Y:S02]  /*1840*/  UMOV UR10, UR6 ;  /* 0x00000006000a7c82 */ /* 0x000fe40008000000 */
[----:B------:R-:W-:Y:S01]  /*1850*/  HGMMA.64x256x16.F32 R24, gdesc[UR8].tnspA, RZ, !UPT, gsb0 ;  /* 0x23e00000081879f0 */ /* 0x000fe2000c0008ff */
[----:B------:R-:W-:Y:S02]  /*1860*/  UIADD3 UR8, UR7, 0x80, URZ ;  /* 0x0000008007087890 */ /* 0x000fe4000fffe03f */
[----:B------:R-:W-:Y:S01]  /*1870*/  UIADD3 UR10, UR6, 0x2, URZ ;  /* 0x00000002060a7890 */ /* 0x000fe2000fffe03f */
[----:B------:R-:W-:Y:S01]  /*1880*/  UMOV UR9, 0x40000040 ;  /* 0x4000004000097882 */ /* 0x000fe20000000000 */
[----:B------:R-:W-:Y:S01]  /*1890*/  UMOV UR11, 0x40000040 ;  /* 0x40000040000b7882 */ /* 0x000fe20000000000 */
[----:B------:R-:W-:-:S02]  /*18a0*/  WARPGROUP.DEPBAR.LE gsb0, 0x0 ;  /* 0x00008000000079c5 */ /* 0x000fc40000010000 */
[----:B------:R-:W-:-:S15]  /*18b0*/  WARPGROUP.ARRIVE ;  /* 0x00000000000079c5 */ /* 0x000fde0000000000 */
[----:B------:R-:W-:-:S05]  /*18c0*/  NOP ;  /* 0x0000000000007918 */ /* 0x000fca0000000000 */
[----:B------:R-:W-:Y:S01]  /*18d0*/  HGMMA.64x256x16.F32 R24, gdesc[UR8].tnspA, R24, gsb0 ;  /* 0x23e00000081879f0 */ /* 0x000fe20008000818 */
[----:B------:R-:W-:Y:S02]  /*18e0*/  UIADD3 UR8, UR7, 0x100, URZ ;  /* 0x0000010007087890 */ /* 0x000fe4000fffe03f */
[----:B------:R-:W-:Y:S01]  /*18f0*/  UIADD3 UR10, UR6, 0x4, URZ ;  /* 0x00000004060a7890 */ /* 0x000fe2000fffe03f */
[----:B------:R-:W-:Y:S01]  /*1900*/  UMOV UR9, 0x40000040 ;  /* 0x4000004000097882 */ /* 0x000fe20000000000 */
[----:B------:R-:W-:Y:S01]  /*1910*/  UMOV UR11, 0x40000040 ;  /* 0x40000040000b7882 */ /* 0x000fe20000000000 */
[----:B------:R-:W-:Y:S02]  /*1920*/  WARPGROUP.DEPBAR.LE gsb0, 0x0 ;  /* 0x00008000000079c5 */ /* 0x000fe40000010000 */
        /* <DEDUP_REMOVED lines=42> */
[----:B------:R-:W-:Y:S03]  /*1bd0*/  HGMMA.64x256x16.F32 R24, gdesc[UR8].tnspA, R24, gsb0 ;  /* 0x23e00000081879f0 */ /* 0x000fe60008000818 */
[----:B------:R-:W-:Y:S02]  /*1be0*/  WARPGROUP.DEPBAR.LE gsb0, 0x0 ;  /* 0x00008000000079c5 */ /* 0x000fe40000010000 */
[----:B------:R-:W-:Y:S05]  /*1bf0*/  @!P2 BRA `(.L_x_20) ;  /* 0x0000000400a0a947 */ /* 0x000fea0003800000 */
[----:B------:R-:W-:Y:S01]  /*1c00*/  UIADD3 UR6, UR44, 0x1, URZ ;  /* 0x000000012c067890 */ /* 0x000fe2000fffe03f */
[----:B01----:R-:W-:-:S03]  /*1c10*/  IMAD.U32 R0, RZ, RZ, UR47 ;  /* 0x0000002fff007e24 */ /* 0x003fc6000f8e00ff */
[----:B------:R-:W-:-:S04]  /*1c20*/  UISETP.NE.AND UP0, UPT, UR6, 0x2, UPT ;  /* 0x000000020600788c */ /* 0x000fc8000bf05270 */
[----:B------:R-:W-:Y:S02]  /*1c30*/  USEL UR7, URZ, 0x1, UP0 ;  /* 0x000000013f077887 */ /* 0x000fe40008000000 */
[----:B------:R-:W-:Y:S02]  /*1c40*/  USEL UR6, UR6, URZ, UP0 ;  /* 0x0000003f06067287 */ /* 0x000fe40008000000 */
[----:B------:R-:W-:-:S06]  /*1c50*/  ULOP3.LUT UR7, UR48, UR7, URZ, 0x3c, !UPT ;  /* 0x0000000730077292 */ /* 0x000fcc000f8e3c3f */
[----:B------:R-:W-:Y:S01]  /*1c60*/  IMAD.U32 R5, RZ, RZ, UR7 ;  /* 0x00000007ff057e24 */ /* 0x000fe2000f8e00ff */
[----:B------:R-:W-:-:S06]  /*1c70*/  UMOV UR7, UR44 ;  /* 0x0000002c00077c82 */ /* 0x000fcc0008000000 */
.L_x_27:
[----:B01----:R-:W-:Y:S05]  /*1c80*/  @!P0 BRA `(.L_x_21) ;  /* 0x0000000000048947 */ /* 0x003fea0003800000 */
[----:B------:R-:W-:Y:S01]  /*1c90*/  BPT.TRAP 0x1 ;  /* 0x000000040000795c */ /* 0x000fe20000300000 */
.L_x_21:
[----:B------:R-:W-:Y:S01]  /*1ca0*/  ULEA UR8, UR6, UR43, 0x3 ;  /* 0x0000002b06087291 */ /* 0x000fe2000f8e183f */
[----:B------:R-:W-:-:S08]  /*1cb0*/  SHF.L.U32 R3, R5, 0x1f, RZ ;  /* 0x0000001f05037819 */ /* 0x000fd000000006ff */
[----:B------:R0:W1:Y:S01]  /*1cc0*/  SYNCS.PHASECHK.TRANS64.TRYWAIT P1, [UR8], R3 ;  /* 0x00000003ff0075a7 */ /* 0x0000620008020148 */
[----:B------:R-:W-:Y:S05]  /*1cd0*/  @!P0 BRA `(.L_x_22) ;  /* 0x0000000000048947 */ /* 0x000fea0003800000 */
[----:B------:R-:W-:Y:S01]  /*1ce0*/  BPT.TRAP 0x1 ;  /* 0x000000040000795c */ /* 0x000fe20000300000 */
.L_x_22:
[----:B-1----:R-:W-:Y:S05]  /*1cf0*/  @P1 BRA `(.L_x_23) ;  /* 0x0000000000081947 */ /* 0x002fea0003800000 */
[----:B------:R-:W1:Y:S02]  /*1d00*/  SYNCS.PHASECHK.TRANS64.TRYWAIT P1, [UR8], R3 ;  /* 0x00000003ff0075a7 */ /* 0x000e640008020148 */
[----:B-1----:R-:W-:Y:S05]  /*1d10*/  @!P1 BRA `(.L_x_24) ;  /* 0x0000009800ec9947 */ /* 0x002fea0003800000 */
.L_x_23:
[----:B------:R-:W-:Y:S01]  /*1d20*/  ULEA UR13, UR6, UR5, 0xa ;  /* 0x00000005060d7291 */ /* 0x000fe2000f8e503f */
[----:B------:R-:W-:Y:S01]  /*1d30*/  WARPGROUP.ARRIVE ;  /* 0x00000000000079c5 */ /* 0x000fe20000000000 */
[----:B------:R-:W-:Y:S01]  /*1d40*/  ULEA UR12, UR6, UR4, 0xc ;  /* 0x00000004060c7291 */ /* 0x000fe2000f8e603f */
[----:B------:R-:W-:Y:S01]  /*1d50*/  UMOV UR9, 0x40000040 ;  /* 0x4000004000097882 */ /* 0x000fe20000000000 */
[----:B------:R-:W-:-:S03]  /*1d60*/  UMOV UR11, 0x40000040 ;  /* 0x40000040000b7882 */ /* 0x000fc60000000000 */
[----:B------:R-:W-:Y:S02]  /*1d70*/  UMOV UR8, UR13 ;  /* 0x0000000d00087c82 */ /* 0x000fe40008000000 */
[----:B------:R-:W-:Y:S02]  /*1d80*/  UMOV UR10, UR12 ;  /* 0x0000000c000a7c82 */ /* 0x000fe40008000000 */
[----:B------:R-:W-:Y:S01]  /*1d90*/  HGMMA.64x256x16.F32 R24, gdesc[UR8].tnspA, R24, gsb0 ;  /* 0x23e00000081879f0 */ /* 0x000fe20008000818 */
        /* <DEDUP_REMOVED lines=58> */
[----:B------:R-:W-:Y:S01]  /*2140*/  BPT.TRAP 0x1 ;  /* 0x000000040000795c */ /* 0x000fe20000300000 */
.L_x_25:
[----:B------:R-:W-:Y:S02]  /*2150*/  UISETP.GT.U32.AND UP0, UPT, UR41, 0x1, UPT ;  /* 0x000000012900788c */ /* 0x000fe4000bf04070 */
[----:B------:R-:W-:-:S04]  /*2160*/  ULEA UR8, UR7, UR43, 0x3 ;  /* 0x0000002b07087291 */ /* 0x000fc8000f8e183f */
[----:B------:R-:W-:Y:S01]  /*2170*/  UIADD3 UR8, UR8, 0x10, URZ ;  /* 0x0000001008087890 */ /* 0x000fe2000fffe03f */
[----:B------:R-:W-:-:S03]  /*2180*/  PLOP3.LUT P1, PT, PT, PT, UP0, 0x80, 0x0 ;  /* 0x000000000000781c */ /* 0x000fc60003f2f008 */
[----:B------:R-:W-:-:S09]  /*2190*/  UPRMT UR8, URZ, 0x654, UR8 ;  /* 0x000006543f087896 */ /* 0x000fd20008000008 */
[----:B------:R-:W-:Y:S01]  /*21a0*/  SYNCS.ARRIVE.TRANS64.RED.A1T0 RZ, [UR8], RZ ;  /* 0x000000ffffff79a7 */ /* 0x000fe20008100408 */
[----:B------:R-:W-:Y:S05]  /*21b0*/  @P1 BRA `(.L_x_26) ;  /* 0x0000000000041947 */ /* 0x000fea0003800000 */
[----:B------:R-:W-:Y:S01]  /*21c0*/  BPT.TRAP 0x1 ;  /* 0x000000040000795c */ /* 0x000fe20000300000 */
.L_x_26:
[----:B------:R-:W-:Y:S01]  /*21d0*/  UIADD3 UR6, UR6, 0x1, URZ ;  /* 0x0000000106067890 */ /* 0x000fe2000fffe03f */
[C---:B------:R-:W-:Y:S01]  /*21e0*/  ISETP.GT.AND P1, PT, R0.reuse, 0x1, PT ;  /* 0x000000010000780c */ /* 0x040fe20003f24270 */
[----:B------:R-:W-:Y:S01]  /*21f0*/  UIADD3 UR7, UR7, 0x1, URZ ;  /* 0x0000000107077890 */ /* 0x000fe2000fffe03f */
[----:B------:R-:W-:Y:S01]  /*2200*/  VIADD R0, R0, 0xffffffff ;  /* 0xffffffff00007836 */ /* 0x000fe20000000000 */
[----:B------:R-:W-:Y:S02]  /*2210*/  UISETP.NE.AND UP0, UPT, UR6, 0x2, UPT ;  /* 0x000000020600788c */ /* 0x000fe4000bf05270 */
[----:B------:R-:W-:Y:S02]  /*2220*/  UISETP.NE.AND UP1, UPT, UR7, 0x2, UPT ;  /* 0x000000020700788c */ /* 0x000fe4000bf25270 */
[----:B------:R-:W-:Y:S02]  /*2230*/  USEL UR8, URZ, 0x1, UP0 ;  /* 0x000000013f087887 */ /* 0x000fe40008000000 */
[----:B------:R-:W-:-:S02]  /*2240*/  USEL UR6, UR6, URZ, UP0 ;  /* 0x0000003f06067287 */ /* 0x000fc40008000000 */
[----:B------:R-:W-:Y:S02]  /*2250*/  USEL UR7, UR7, URZ, UP1 ;  /* 0x0000003f07077287 */ /* 0x000fe40008800000 */
[----:B------:R-:W-:Y:S01]  /*2260*/  LOP3.LUT R5, R5, UR8, RZ, 0x3c, !PT ;  /* 0x0000000805057c12 */ /* 0x000fe2000f8e3cff */
[----:B------:R-:W-:Y:S09]  /*2270*/  @P1 BRA `(.L_x_27) ;  /* 0xfffffff800801947 */ /* 0x000ff2000383ffff */
.L_x_20:
[----:B------:R-:W-:Y:S01]  /*2280*/  ULDC UR6, c[0x0][0x28c] ;  /* 0x0000a30000067ab9 */ /* 0x000fe20000000800 */
[----:B------:R2:W-:Y:S01]  /*2290*/  SYNCS.ARRIVE.TRANS64.A1T0 RZ, [R156+UR46], RZ ;  /* 0x000000ff9cff79a7 */ /* 0x0005e2000810002e */
[----:B------:R-:W-:-:S06]  /*22a0*/  UISETP.GE.AND UP0, UPT, UR6, 0x1, UPT ;  /* 0x000000010600788c */ /* 0x000fcc000bf06270 */
[----:B------:R-:W-:-:S13]  /*22b0*/  PLOP3.LUT P1, PT, PT, PT, UP0, 0x80, 0x0 ;  /* 0x000000000000781c */ /* 0x000fda0003f2f008 */
[----:B--2---:R-:W-:Y:S05]  /*22c0*/  @!P1 BRA `(.L_x_28) ;  /* 0x0000000000309947 */ /* 0x004fea0003800000 */
[----:B------:R-:W-:Y:S05]  /*22d0*/  @!P0 BRA `(.L_x_29) ;  /* 0x0000000000048947 */ /* 0x000fea0003800000 */
[----:B------:R-:W-:Y:S01]  /*22e0*/  BPT.TRAP 0x1 ;  /* 0x000000040000795c */ /* 0x000fe20000300000 */
.L_x_29:
[----:B------:R-:W-:Y:S02]  /*22f0*/  UIADD3 UR4, UR47, UR44, URZ ;  /* 0x0000002c2f047290 */ /* 0x000fe4000fffe03f */
[----:B------:R-:W-:Y:S02]  /*2300*/  UISETP.GT.U32.AND UP0, UPT, UR41, 0x1, UPT ;  /* 0x000000012900788c */ /* 0x000fe4000bf04070 */
[----:B------:R-:W-:-:S04]  /*2310*/  USHF.L.U32 UR4, UR4, 0x3, URZ ;  /* 0x0000000304047899 */ /* 0x000fc8000800063f */
[----:B------:R-:W-:Y:S01]  /*2320*/  ULOP3.LUT UR4, UR4, 0x8, URZ, 0xc0, !UPT ;  /* 0x0000000804047892 */ /* 0x000fe2000f8ec03f */
[----:B------:R-:W-:-:S03]  /*2330*/  PLOP3.LUT P0, PT, PT, PT, UP0, 0x80, 0x0 ;  /* 0x000000000000781c */ /* 0x000fc60003f0f008 */
[----:B------:R-:W-:-:S04]  /*2340*/  UIADD3 UR4, UR43, 0x10, UR4 ;  /* 0x000000102b047890 */ /* 0x000fc8000fffe004 */
[----:B------:R-:W-:-:S09]  /*2350*/  UPRMT UR4, URZ, 0x654, UR4 ;  /* 0x000006543f047896 */ /* 0x000fd20008000004 */
[----:B------:R-:W-:Y:S01]  /*2360*/  SYNCS.ARRIVE.TRANS64.RED.A1T0 RZ, [UR4], RZ ;  /* 0x000000ffffff79a7 */ /* 0x000fe20008100404 */
[----:B------:R-:W-:Y:S05]  /*2370*/  @P0 BRA `(.L_x_28) ;  /* 0x0000000000040947 */ /* 0x000fea0003800000 */
[----:B------:R-:W-:Y:S01]  /*2380*/  BPT.TRAP 0x1 ;  /* 0x000000040000795c */ /* 0x000fe20000300000 */
.L_x_28:
[----:B01----:R-:W-:Y:S01]  /*2390*/  SHF.L.U32 R0, R166, 0x1f, RZ ;  /* 0x0000001fa6007819 */ /* 0x003fe200000006ff */
[----:B------:R-:W-:Y:S01]  /*23a0*/  ULEA UR7, UR38, UR44, 0x1 ;  /* 0x0000002c26077291 */ /* 0x000fe2000f8e083f */
[----:B------:R-:W0:Y:S01]  /*23b0*/  LDC R7, c[0x0][0x288] ;  /* 0x0000a200ff077b82 */ /* 0x000e220000000800 */
[----:B------:R-:W-:Y:S01]  /*23c0*/  UIADD3 UR4, UR6, 0xfe, URZ ;  /* 0x000000fe06047890 */ /* 0x000fe2000fffe03f */
[----:B------:R-:W-:Y:S01]  /*23d0*/  IMAD.SHL.U32 R12, R154, 0x2, RZ ;  /* 0x000000029a0c7824 */ /* 0x000fe200078e00ff */
[----:B------:R-:W-:Y:S02]  /*23e0*/  USHF.R.U32.HI UR5, URZ, 0x1, UR7 ;  /* 0x000000013f057899 */ /* 0x000fe40008011607 */
[----:B------:R-:W-:Y:S02]  /*23f0*/  UISETP.GT.U32.AND UP0, UPT, UR7, 0x1, UPT ;  /* 0x000000010700788c */ /* 0x000fe4000bf04070 */
[----:B------:R-:W-:Y:S01]  /*2400*/  ULOP3.LUT UR5, UR5, 0x1, URZ, 0xc0, !UPT ;  /* 0x0000000105057892 */ /* 0x000fe2000f8ec03f */
[----:B------:R-:W1:Y:S01]  /*2410*/  SYNCS.PHASECHK.TRANS64.TRYWAIT P0, [R155+UR45+0x10], R0 ;  /* 0x000010009b0075a7 */ /* 0x000e62000800016d */
[----:B------:R-:W-:Y:S01]  /*2420*/  UISETP.LT.U32.AND UP0, UPT, UR4, 0xff, UP0 ;  /* 0x000000ff0400788c */ /* 0x000fe20008701070 */
[----:B------:R-:W-:Y:S01]  /*2430*/  SHF.R.S32.HI R13, RZ, 0x1f, R12 ;  /* 0x0000001fff0d7819 */ /* 0x000fe2000001140c */
[----:B------:R-:W-:-:S02]  /*2440*/  UISETP.NE.U32.AND UP1, UPT, UR5, 0x1, UPT ;  /* 0x000000010500788c */ /* 0x000fc4000bf25070 */
[----:B------:R-:W-:Y:S02]  /*2450*/  USEL UR5, URZ, 0x1, !UP0 ;  /* 0x000000013f057887 */ /* 0x000fe4000c000000 */
[----:B------:R-:W-:-:S04]  /*2460*/  UISETP.GT.U32.AND UP1, UPT, UR4, 0xfe, !UP1 ;  /* 0x000000fe0400788c */ /* 0x000fc8000cf24070 */
[----:B------:R-:W-:-:S04]  /*2470*/  USEL UR4, URZ, 0x1, !UP1 ;  /* 0x000000013f047887 */ /* 0x000fc8000c800000 */
[----:B------:R-:W-:Y:S01]  /*2480*/  ULOP3.LUT UR48, UR4, UR48, UR5, 0x96, !UPT ;  /* 0x0000003004307292 */ /* 0x000fe2000f8e9605 */
[----:B01----:R-:W-:Y:S11]  /*2490*/  @!P0 BRA `(.L_x_30) ;  /* 0x0000009400248947 */ /* 0x003ff60003800000 */
.L_x_310:
[----:B------:R-:W-:Y:S01]  /*24a0*/  IMAD.SHL.U32 R6, R18, 0x40, RZ ;  /* 0x0000004012067824 */ /* 0x000fe200078e00ff */
[----:B------:R-:W-:Y:S01]  /*24b0*/  ULDC UR6, c[0x0][0x284] ;  /* 0x0000a10000067ab9 */ /* 0x000fe20000000800 */
[----:B------:R-:W-:Y:S01]  /*24c0*/  IMAD.SHL.U32 R14, R2, 0x100, RZ ;  /* 0x00000100020e7824 */ /* 0x000fe200078e00ff */
[----:B------:R-:W-:Y:S01]  /*24d0*/  SHF.R.S32.HI R163, RZ, 0x1f, R19 ;  /* 0x0000001fffa37819 */ /* 0x000fe20000011413 */
[----:B------:R-:W-:Y:S01]  /*24e0*/  ULDC.64 UR4, c[0x0][0x5d0] ;  /* 0x0001740000047ab9 */ /* 0x000fe20000000a00 */
[----:B------:R-:W-:Y:S01]  /*24f0*/  ISETP.GE.AND P0, PT, R6, UR6, PT ;  /* 0x0000000606007c0c */ /* 0x000fe2000bf06270 */
[----:B------:R-:W-:Y:S01]  /*2500*/  IMAD.WIDE.U32 R2, R19, UR4, R12 ;  /* 0x0000000413027c25 */ /* 0x000fe2000f8e000c */
[----:B------:R-:W-:Y:S01]  /*2510*/  SHF.R.S32.HI R15, RZ, 0x1f, R14 ;  /* 0x0000001fff0f7819 */ /* 0x000fe2000001140e */
[----:B------:R-:W-:Y:S01]  /*2520*/  ULOP3.LUT UR44, UR44, 0x1, URZ, 0xc0, !UPT ;  /* 0x000000012c2c7892 */ /* 0x000fe2000f8ec03f */
[C---:B------:R-:W-:Y:S01]  /*2530*/  ISETP.GE.OR P0, PT, R14.reuse, R7, P0 ;  /* 0x000000070e00720c */ /* 0x040fe20000706670 */
[----:B0-----:R-:W-:Y:S01]  /*2540*/  IMAD R0, R163, UR4, RZ ;  /* 0x00000004a3007c24 */ /* 0x001fe2000f8e02ff */
[----:B------:R-:W-:-:S03]  /*2550*/  IADD3 R4, P1, R14, R2, RZ ;  /* 0x000000020e047210 */ /* 0x000fc60007f3e0ff */
[----:B------:R-:W-:-:S05]  /*2560*/  IMAD R5, R19, UR5, R0 ;  /* 0x0000000513057c24 */ /* 0x000fca000f8e0200 */
[----:B------:R-:W-:-:S03]  /*2570*/  IADD3.X R5, R15, R3, R5, P1, !PT ;  /* 0x000000030f057210 */ /* 0x000fc60000ffe405 */
[----:B------:R-:W-:Y:S05]  /*2580*/  @P0 BRA `(.L_x_31) ;  /* 0x0000007c00100947 */ /* 0x000fea0003800000 */
[----:B------:R-:W0:Y:S01]  /*2590*/  LDC.64 R10, c[0x0][0x5c8] ;  /* 0x00017200ff0a7b82 */ /* 0x000e220000000a00 */
[----:B-----5:R-:W-:Y:S01]  /*25a0*/  FSETP.NEU.AND P0, PT, R22, RZ, PT ;  /* 0x000000ff1600720b */ /* 0x020fe20003f0d000 */
[----:B------:R-:W-:Y:S01]  /*25b0*/  IMAD R3, R154, -0x2, R7 ;  /* 0xfffffffe9a037824 */ /* 0x000fe200078e0207 */
[----:B------:R-:W-:Y:S01]  /*25c0*/  BSSY B0, `(.L_x_31) ;  /* 0x00007c0000007945 */ /* 0x000fe20003800000 */
[----:B------:R-:W-:-:S04]  /*25d0*/  IMAD.WIDE R160, R18, 0x40, R152 ;  /* 0x0000004012a07825 */ /* 0x000fc800078e0298 */
[----:B------:R-:W-:Y:S02]  /*25e0*/  IMAD.IADD R0, R3, 0x1, -R14 ;  /* 0x0000000103007824 */ /* 0x000fe400078e0a0e */
[----:B------:R-:W-:-:S03]  /*25f0*/  IMAD.IADD R2, R159, 0x1, -R6 ;  /* 0x000000019f027824 */ /* 0x000fc600078e0a06 */
[----:B------:R-:W-:-:S04]  /*2600*/  ISETP.GT.AND P2, PT, R0, RZ, PT ;  /* 0x000000ff0000720c */ /* 0x000fc80003f44270 */
[----:B------:R-:W-:Y:S01]  /*2610*/  ISETP.GT.AND P1, PT, R2, RZ, P2 ;  /* 0x000000ff0200720c */ /* 0x000fe20001724270 */
[-C--:B0-----:R-:W-:Y:S02]  /*2620*/  IMAD R3, R161, R10.reuse, RZ ;  /* 0x0000000aa1037224 */ /* 0x081fe400078e02ff */
[----:B------:R-:W-:-:S04]  /*2630*/  IMAD.WIDE.U32 R168, R160, R10, R4 ;  /* 0x0000000aa0a87225 */ /* 0x000fc800078e0004 */
[----:B------:R-:W-:-:S04]  /*2640*/  IMAD R3, R160, R11, R3 ;  /* 0x0000000ba0037224 */ /* 0x000fc800078e0203 */
[----:B------:R-:W-:Y:S01]  /*2650*/  IMAD.IADD R173, R169, 0x1, R3 ;  /* 0x00000001a9ad7824 */ /* 0x000fe200078e0203 */
[----:B------:R-:W-:Y:S06]  /*2660*/  @!P0 BRA `(.L_x_32) ;  /* 0x00000054009c8947 */ /* 0x000fec0003800000 */
[----:B------:R-:W0:Y:S01]  /*2670*/  LDC.64 R20, c[0x0][0x5b8] ;  /* 0x00016e00ff147b82 */ /* 0x000e220000000a00 */
[----:B------:R-:W-:-:S07]  /*2680*/  ULDC.64 UR4, c[0x0][0x5c0] ;  /* 0x0001700000047ab9 */ /* 0x000fce0000000a00 */
[----:B------:R-:W1:Y:S08]  /*2690*/  LDC.64 R170, c[0x0][0x5b0] ;  /* 0x00016c00ffaa7b82 */ /* 0x000e700000000a00 */
[----:B------:R-:W2:Y:S01]  /*26a0*/  LDC.64 R8, c[0x0][0x5a8] ;  /* 0x00016a00ff087b82 */ /* 0x000ea20000000a00 */
[-C--:B0-----:R-:W-:Y:S02]  /*26b0*/  IMAD R6, R163, R20.reuse, RZ ;  /* 0x00000014a3067224 */ /* 0x081fe400078e02ff */
[----:B------:R-:W-:-:S04]  /*26c0*/  IMAD.WIDE.U32 R4, R19, R20, R12 ;  /* 0x0000001413047225 */ /* 0x000fc800078e000c */
[----:B------:R-:W-:Y:S01]  /*26d0*/  IMAD R167, R19, R21, R6 ;  /* 0x0000001513a77224 */ /* 0x000fe200078e0206 */
[----:B------:R-:W-:Y:S01]  /*26e0*/  IADD3 R162, P0, R14, R4, RZ ;  /* 0x000000040ea27210 */ /* 0x000fe20007f1e0ff */
[----:B-1----:R-:W-:-:S03]  /*26f0*/  IMAD R3, R161, R170, RZ ;  /* 0x000000aaa1037224 */ /* 0x002fc600078e02ff */
[----:B------:R-:W-:Y:S01]  /*2700*/  IADD3.X R163, R15, R5, R167, P0, !PT ;  /* 0x000000050fa37210 */ /* 0x000fe200007fe4a7 */
[C---:B------:R-:W-:Y:S02]  /*2710*/  IMAD R169, R160.reuse, R171, R3 ;  /* 0x000000aba0a97224 */ /* 0x040fe400078e0203 */
[----:B------:R-:W-:-:S04]  /*2720*/  IMAD.WIDE.U32 R4, R160, R170, R162 ;  /* 0x000000aaa0047225 */ /* 0x000fc800078e00a2 */
[----:B------:R-:W-:Y:S01]  /*2730*/  IMAD.IADD R3, R5, 0x1, R169 ;  /* 0x0000000105037824 */ /* 0x000fe200078e02a9 */
[----:B--2---:R-:W-:-:S04]  /*2740*/  LEA R6, P0, R4, R8, 0x1 ;  /* 0x0000000804067211 */ /* 0x004fc800078008ff */
[----:B------:R-:W-:-:S05]  /*2750*/  LEA.HI.X R7, R4, R9, R3, 0x1, P0 ;  /* 0x0000000904077211 */ /* 0x000fca00000f0c03 */
[----:B------:R0:W2:Y:S01]  /*2760*/  @P1 LDG.E.LTC128B.U16 R3, desc[UR50][R6.64] ;  /* 0x0000003206031981 */ /* 0x0000a2000c1e1520 */
[----:B------:R-:W-:Y:S01]  /*2770*/  IMAD.WIDE.U32 R4, R160, R170, R14 ;  /* 0x000000aaa0047225 */ /* 0x000fe200078e000e */
[----:B------:R-:W-:Y:S02]  /*2780*/  BSSY B1, `(.L_x_33) ;  /* 0x0000014000017945 */ /* 0x000fe40003800000 */
[----:B------:R-:W-:-:S04]  /*2790*/  IADD3 R164, P0, R12, R4, RZ ;  /* 0x000000040ca47210 */ /* 0x000fc80007f1e0ff */
[----:B------:R-:W-:Y:S02]  /*27a0*/  IADD3.X R165, R13, R169, R5, P0, !PT ;  /* 0x000000a90da57210 */ /* 0x000fe400007fe405 */
[----:B------:R-:W-:Y:S01]  /*27b0*/  LEA R4, P0, R168, UR4, 0x1 ;  /* 0x00000004a8047c11 */ /* 0x000fe2000f8008ff */
[----:B------:R-:W-:-:S03]  /*27c0*/  IMAD.WIDE.U32 R164, R19, R20, R164 ;  /* 0x0000001413a47225 */ /* 0x000fc600078e00a4 */
[----:B------:R-:W-:Y:S02]  /*27d0*/  LEA.HI.X R5, R168, UR5, R173, 0x1, P0 ;  /* 0x00000005a8057c11 */ /* 0x000fe400080f0cad */
[----:B------:R-:W-:Y:S01]  /*27e0*/  ISETP.GT.AND P0, PT, R0, 0x1, PT ;  /* 0x000000010000780c */ /* 0x000fe20003f04270 */
[----:B0-----:R-:W-:Y:S01]  /*27f0*/  IMAD.IADD R7, R167, 0x1, R165 ;  /* 0x00000001a7077824 */ /* 0x001fe200078e02a5 */
[----:B------:R-:W-:Y:S02]  /*2800*/  LEA R6, P4, R164, R8, 0x1 ;  /* 0x00000008a4067211 */ /* 0x000fe400078808ff */
[----:B------:R-:W-:Y:S02]  /*2810*/  ISETP.GT.AND P3, PT, R2, RZ, P0 ;  /* 0x000000ff0200720c */ /* 0x000fe40000764270 */
[----:B------:R-:W-:Y:S01]  /*2820*/  LEA.HI.X R7, R164, R9, R7, 0x1, P4 ;  /* 0x00000009a4077211 */ /* 0x000fe200020f0c07 */
[C---:B------:R-:W-:Y:S01]  /*2830*/  IMAD.SHL.U32 R164, R170.reuse, 0x8, RZ ;  /* 0x00000008aaa47824 */ /* 0x040fe200078e00ff */
[----:B------:R-:W-:Y:S01]  /*2840*/  SHF.L.U64.HI R165, R170, 0x3, R171 ;  /* 0x00000003aaa57819 */ /* 0x000fe200000102ab */
[----:B--2---:R-:W-:-:S05]  /*2850*/  HADD2.F32 R21, -RZ, R3.H0_H0 ;  /* 0x20000003ff157230 */ /* 0x004fca0000004100 */
[----:B------:R-:W-:-:S04]  /*2860*/  FMUL R21, R21, R22 ;  /* 0x0000001615157220 */ /* 0x000fc80000400000 */
[----:B------:R-:W-:-:S05]  /*2870*/  FFMA R21, R24, R23, R21 ;  /* 0x0000001718157223 */ /* 0x000fca0000000015 */
[----:B------:R-:W-:-:S05]  /*2880*/  F2FP.F16.F32.PACK_AB R21, RZ, R21 ;  /* 0x00000015ff15723e */ /* 0x000fca00000000ff */
[----:B------:R0:W-:Y:S01]  /*2890*/  @P1 STG.E.U16 desc[UR50][R4.64], R21 ;  /* 0x0000001504001986 */ /* 0x0001e2000c101532 */
[----:B------:R-:W-:Y:S05]  /*28a0*/  @!P3 BRA `(.L_x_34) ;  /* 0x000000000004b947 */ /* 0x000fea0003800000 */
[----:B------:R1:W5:Y:S02]  /*28b0*/  LDG.E.LTC128B.U16 R3, desc[UR50][R6.64+0x2] ;  /* 0x0000023206037981 */ /* 0x000364000c1e1520 */
.L_x_34:
[----:B------:R-:W-:Y:S05]  /*28c0*/  BSYNC B1 ;  /* 0x0000000000017941 */ /* 0x000fea0003800000 */
.L_x_33:
[----:B0----5:R-:W-:Y:S01]  /*28d0*/  HADD2.F32 R21, -RZ, R3.H0_H0 ;  /* 0x20000003ff157230 */ /* 0x021fe20000004100 */
[----:B------:R-:W-:Y:S01]  /*28e0*/  ISETP.GT.AND P2, PT, R2, 0x8, P2 ;  /* 0x000000080200780c */ /* 0x000fe20001744270 */
[----:B------:R-:W-:-:S04]  /*28f0*/  IMAD.WIDE.U32 R164, R160, R170, R164 ;  /* 0x000000aaa0a47225 */ /* 0x000fc800078e00a4 */
[----:B------:R-:W-:Y:S01]  /*2900*/  FMUL R18, R21, R22 ;  /* 0x0000001615127220 */ /* 0x000fe20000400000 */
[----:B------:R-:W-:Y:S01]  /*2910*/  IMAD.IADD R169, R169, 0x1, R165 ;  /* 0x00000001a9a97824 */ /* 0x000fe200078e02a5 */
[----:B------:R-:W-:Y:S02]  /*2920*/  IADD3 R21, P1, R162, R164, RZ ;  /* 0x000000a4a2157210 */ /* 0x000fe40007f3e0ff */
[----:B------:R-:W-:-:S03]  /*2930*/  FFMA R18, R25, R23, R18 ;  /* 0x0000001719127223 */ /* 0x000fc60000000012 */
[----:B------:R-:W-:Y:S01]  /*2940*/  IMAD.X R162, R169, 0x1, R163, P1 ;  /* 0x00000001a9a27824 */ /* 0x000fe200008e06a3 */
[C---:B------:R-:W-:Y:S02]  /*2950*/  LEA R24, P1, R21.reuse, R8, 0x1 ;  /* 0x0000000815187211 */ /* 0x040fe400078208ff */
[----:B------:R-:W-:Y:S02]  /*2960*/  F2FP.F16.F32.PACK_AB R18, RZ, R18 ;  /* 0x00000012ff12723e */ /* 0x000fe400000000ff */
[----:B------:R-:W-:Y:S02]  /*2970*/  LEA.HI.X R25, R21, R9, R162, 0x1, P1 ;  /* 0x0000000915197211 */ /* 0x000fe400008f0ca2 */
[----:B------:R-:W-:Y:S02]  /*2980*/  PRMT R21, R18, 0x7610, R21 ;  /* 0x0000761012157816 */ /* 0x000fe40000000015 */
[----:B------:R-:W-:-:S03]  /*2990*/  PRMT R18, R3, 0x7610, R18 ;  /* 0x0000761003127816 */ /* 0x000fc60000000012 */
[----:B------:R0:W-:Y:S04]  /*29a0*/  @P3 STG.E.U16 desc[UR50][R4.64+0x2], R21 ;  /* 0x0000021504003986 */ /* 0x0001e8000c101532 */
[----:B------:R-:W2:Y:S01]  /*29b0*/  @P2 LDG.E.LTC128B.U16 R18, desc[UR50][R24.64] ;  /* 0x0000003218122981 */ /* 0x000ea2000c1e1520 */
[----:B------:R-:W-:Y:S01]  /*29c0*/  IADD3 R12, P1, P3, R12, R164, R14 ;  /* 0x000000a40c0c7210 */ /* 0x000fe20007b3e00e */
[----:B------:R-:W-:Y:S01]  /*29d0*/  BSSY B1, `(.L_x_35) ;  /* 0x0000011000017945 */ /* 0x000fe20003800000 */
[C---:B------:R-:W-:Y:S02]  /*29e0*/  SHF.L.U64.HI R11, R10.reuse, 0x4, R11 ;  /* 0x000000040a0b7819 */ /* 0x040fe4000001020b */
[----:B------:R-:W-:Y:S02]  /*29f0*/  IADD3.X R13, R13, R169, R15, P1, P3 ;  /* 0x000000a90d0d7210 */ /* 0x000fe40000fe640f */
[----:B------:R-:W-:-:S02]  /*2a00*/  LEA R10, P1, R10, R4, 0x4 ;  /* 0x000000040a0a7211 */ /* 0x000fc400078220ff */
[----:B------:R-:W-:Y:S01]  /*2a10*/  ISETP.GT.AND P0, PT, R2, 0x8, P0 ;  /* 0x000000080200780c */ /* 0x000fe20000704270 */
[----:B0-----:R-:W-:-:S04]  /*2a20*/  IMAD.WIDE.U32 R20, R19, R20, R12 ;  /* 0x0000001413147225 */ /* 0x001fc800078e000c */
[----:B------:R-:W-:Y:S01]  /*2a30*/  IMAD.X R11, R11, 0x1, R5, P1 ;  /* 0x000000010b0b7824 */ /* 0x000fe200008e0605 */
[----:B------:R-:W-:Y:S01]  /*2a40*/  LEA R8, P3, R20, R8, 0x1 ;  /* 0x0000000814087211 */ /* 0x000fe200078608ff */
[----:B------:R-:W-:-:S05]  /*2a50*/  IMAD.IADD R12, R167, 0x1, R21 ;  /* 0x00000001a70c7824 */ /* 0x000fca00078e0215 */
[----:B------:R-:W-:Y:S01]  /*2a60*/  LEA.HI.X R9, R20, R9, R12, 0x1, P3 ;  /* 0x0000000914097211 */ /* 0x000fe200018f0c0c */
[----:B--2---:R-:W-:-:S05]  /*2a70*/  HADD2.F32 R3, -RZ, R18.H0_H0 ;  /* 0x20000012ff037230 */ /* 0x004fca0000004100 */
[----:B------:R-:W-:-:S04]  /*2a80*/  FMUL R3, R3, R22 ;  /* 0x0000001603037220 */ /* 0x000fc80000400000 */
[----:B------:R-:W-:-:S05]  /*2a90*/  FFMA R3, R26, R23, R3 ;  /* 0x000000171a037223 */ /* 0x000fca0000000003 */
[----:B------:R-:W-:-:S05]  /*2aa0*/  F2FP.F16.F32.PACK_AB R3, RZ, R3 ;  /* 0x00000003ff03723e */ /* 0x000fca00000000ff */
[----:B------:R0:W-:Y:S01]  /*2ab0*/  @P2 STG.E.U16 desc[UR50][R10.64], R3 ;  /* 0x000000030a002986 */ /* 0x0001e2000c101532 */
[----:B------:R-:W-:Y:S05]  /*2ac0*/  @!P0 BRA `(.L_x_36) ;  /* 0x0000000000048947 */ /* 0x000fea0003800000 */
[----:B------:R2:W5:Y:S02]  /*2ad0*/  LDG.E.LTC128B.U16 R18, desc[UR50][R8.64+0x2] ;  /* 0x0000023208127981 */ /* 0x000564000c1e1520 */
.L_x_36:
[----:B------:R-:W-:Y:S05]  /*2ae0*/  BSYNC B1 ;  /* 0x0000000000017941 */ /* 0x000fea0003800000 */
.L_x_35:
[----:B0----5:R-:W-:Y:S01]  /*2af0*/  HADD2.F32 R3, -RZ, R18.H0_H0 ;  /* 0x20000012ff037230 */ /* 0x021fe20000004100 */
[----:B------:R-:W-:Y:S01]  /*2b00*/  ISETP.GT.AND P1, PT, R0, 0x8, PT ;  /* 0x000000080000780c */ /* 0x000fe20003f24270 */
[----:B------:R-:W-:Y:S03]  /*2b10*/  BSSY B1, `(.L_x_37) ;  /* 0x0000008000017945 */ /* 0x000fe60003800000 */
[----:B------:R-:W-:Y:S01]  /*2b20*/  FMUL R12, R3, R22 ;  /* 0x00000016030c7220 */ /* 0x000fe20000400000 */
[----:B------:R-:W-:-:S03]  /*2b30*/  ISETP.GT.AND P2, PT, R2, RZ, P1 ;  /* 0x000000ff0200720c */ /* 0x000fc60000f44270 */
[----:B------:R-:W-:-:S05]  /*2b40*/  FFMA R12, R27, R23, R12 ;  /* 0x000000171b0c7223 */ /* 0x000fca000000000c */
[----:B------:R-:W-:-:S05]  /*2b50*/  F2FP.F16.F32.PACK_AB R12, RZ, R12 ;  /* 0x0000000cff0c723e */ /* 0x000fca00000000ff */
[----:B------:R0:W-:Y:S01]  /*2b60*/  @P0 STG.E.U16 desc[UR50][R10.64+0x2], R12 ;  /* 0x0000020c0a000986 */ /* 0x0001e2000c101532 */
[----:B------:R-:W-:Y:S05]  /*2b70*/  @!P2 BRA `(.L_x_38) ;  /* 0x000000000004a947 */ /* 0x000fea0003800000 */
[----:B------:R3:W5:Y:S02]  /*2b80*/  LDG.E.LTC128B.U16 R18, desc[UR50][R6.64+0x10] ;  /* 0x0000103206127981 */ /* 0x000764000c1e1520 */
.L_x_38:
[----:B------:R-:W-:Y:S05]  /*2b90*/  BSYNC B1 ;  /* 0x0000000000017941 */ /* 0x000fea0003800000 */
.L_x_37:
[----:B-----5:R-:W-:Y:S01]  /*2ba0*/  HADD2.F32 R3, -RZ, R18.H0_H0 ;  /* 0x20000012ff037230 */ /* 0x020fe20000004100 */
        /* <DEDUP_REMOVED lines=9> */
.L_x_40:
[----:B------:R-:W-:Y:S05]  /*2c40*/  BSYNC B1 ;  /* 0x0000000000017941 */ /* 0x000fea0003800000 */
.L_x_39:
[----:B----45:R-:W-:Y:S01]  /*2c50*/  HADD2.F32 R3, -RZ, R18.H0_H0 ;  /* 0x20000012ff037230 */ /* 0x030fe20000004100 */
[----:B------:R-:W-:Y:S01]  /*2c60*/  ISETP.GT.AND P1, PT, R2, 0x8, P1 ;  /* 0x000000080200780c */ /* 0x000fe20000f24270 */
[----:B------:R-:W-:Y:S03]  /*2c70*/  BSSY B1, `(.L_x_41) ;  /* 0x0000007000017945 */ /* 0x000fe60003800000 */
[----:B0-----:R-:W-:-:S04]  /*2c80*/  FMUL R12, R3, R22 ;  /* 0x00000016030c7220 */ /* 0x001fc80000400000 */
[----:B------:R-:W-:-:S05]  /*2c90*/  FFMA R12, R29, R23, R12 ;  /* 0x000000171d0c7223 */ /* 0x000fca000000000c */
[----:B------:R-:W-:-:S05]  /*2ca0*/  F2FP.F16.F32.PACK_AB R12, RZ, R12 ;  /* 0x0000000cff0c723e */ /* 0x000fca00000000ff */
[----:B------:R0:W-:Y:S01]  /*2cb0*/  @P3 STG.E.U16 desc[UR50][R4.64+0x12], R12 ;  /* 0x0000120c04003986 */ /* 0x0001e2000c101532 */
[----:B------:R-:W-:Y:S05]  /*2cc0*/  @!P1 BRA `(.L_x_42) ;  /* 0x0000000000049947 */ /* 0x000fea0003800000 */
[----:B------:R4:W5:Y:S02]  /*2cd0*/  LDG.E.LTC128B.U16 R18, desc[UR50][R8.64+0x10] ;  /* 0x0000103208127981 */ /* 0x000964000c1e1520 */
.L_x_42:
[----:B------:R-:W-:Y:S05]  /*2ce0*/  BSYNC B1 ;  /* 0x0000000000017941 */ /* 0x000fea0003800000 */
.L_x_41:
[----:B-----5:R-:W-:Y:S01]  /*2cf0*/  HADD2.F32 R3, -RZ, R18.H0_H0 ;  /* 0x20000012ff037230 */ /* 0x020fe20000004100 */
[----:B------:R-:W-:Y:S01]  /*2d00*/  ISETP.GT.AND P0, PT, R2, 0x8, P0 ;  /* 0x000000080200780c */ /* 0x000fe20000704270 */
[----:B------:R-:W-:Y:S03]  /*2d10*/  BSSY B1, `(.L_x_43) ;  /* 0x0000007000017945 */ /* 0x000fe60003800000 */
[----:B------:R-:W-:-:S04]  /*2d20*/  FMUL R3, R3, R22 ;  /* 0x0000001603037220 */ /* 0x000fc80000400000 */
[----:B------:R-:W-:-:S05]  /*2d30*/  FFMA R3, R30, R23, R3 ;  /* 0x000000171e037223 */ /* 0x000fca0000000003 */
[----:B------:R-:W-:-:S05]  /*2d40*/  F2FP.F16.F32.PACK_AB R3, RZ, R3 ;  /* 0x00000003ff03723e */ /* 0x000fca00000000ff */
[----:B------:R0:W-:Y:S01]  /*2d50*/  @P1 STG.E.U16 desc[UR50][R10.64+0x10], R3 ;  /* 0x000010030a001986 */ /* 0x0001e2000c101532 */
[----:B------:R-:W-:Y:S05]  /*2d60*/  @!P0 BRA `(.L_x_44) ;  /* 0x0000000000048947 */ /* 0x000fea0003800000 */
[----:B------:R0:W5:Y:S02]  /*2d70*/  LDG.E.LTC128B.U16 R18, desc[UR50][R8.64+0x12] ;  /* 0x0000123208127981 */ /* 0x000164000c1e1520 */
.L_x_44:
[----:B------:R-:W-:Y:S05]  /*2d80*/  BSYNC B1 ;  /* 0x0000000000017941 */ /* 0x000fea0003800000 */
.L_x_43:
        /* <DEDUP_REMOVED lines=10> */
.L_x_46:
[----:B------:R-:W-:Y:S05]  /*2e30*/  BSYNC B1 ;  /* 0x0000000000017941 */ /* 0x000fea0003800000 */
.L_x_45:
        /* <DEDUP_REMOVED lines=10> */
.L_x_48:
[----:B------:R-:W-:Y:S05]  /*2ee0*/  BSYNC B1 ;  /* 0x0000000000017941 */ /* 0x000fea0003800000 */
.L_x_47:
[----:B0----5:R-:W-:Y:S01]  /*2ef0*/  HADD2.F32 R3, -RZ, R18.H0_H0 ;  /* 0x20000012ff037230 */ /* 0x021fe20000004100 */
        /* <DEDUP_REMOVED lines=8> */
.L_x_50:
[----:B------:R-:W-:Y:S05]  /*2f80*/  BSYNC B1 ;  /* 0x0000000000017941 */ /* 0x000fea0003800000 */
.L_x_49:
        /* <DEDUP_REMOVED lines=9> */
.L_x_52:
[----:B------:R-:W-:Y:S05]  /*3020*/  BSYNC B1 ;  /* 0x0000000000017941 */ /* 0x000fea0003800000 */
.L_x_51:
        /* <DEDUP_REMOVED lines=10> */
.L_x_54:
[----:B------:R-:W-:Y:S05]  /*30d0*/  BSYNC B1 ;  /* 0x0000000000017941 */ /* 0x000fea0003800000 */
.L_x_53:
        /* <DEDUP_REMOVED lines=10> */
.L_x_56:
[----:B------:R-:W-:Y:S05]  /*3180*/  BSYNC B1 ;  /* 0x0000000000017941 */ /* 0x000fea0003800000 */
.L_x_55:
        /* <DEDUP_REMOVED lines=9> */
.L_x_58:
[----:B------:R-:W-:Y:S05]  /*3220*/  BSYNC B1 ;  /* 0x0000000000017941 */ /* 0x000fea0003800000 */
.L_x_57:
        /* <DEDUP_REMOVED lines=9> */
.L_x_60:
[----:B------:R-:W-:Y:S05]  /*32c0*/  BSYNC B1 ;  /* 0x0000000000017941 */ /* 0x000fea0003800000 */
.L_x_59:
        /* <DEDUP_REMOVED lines=10> */
.L_x_62:
[----:B------:R-:W-:Y:S05]  /*3370*/  BSYNC B1 ;  /* 0x0000000000017941 */ /* 0x000fea0003800000 */
.L_x_61:
        /* <DEDUP_REMOVED lines=10> */
.L_x_64:
[----:B------:R-:W-:Y:S05]  /*3420*/  BSYNC B1 ;  /* 0x0000000000017941 */ /* 0x000fea0003800000 */
.L_x_63:
        /* <DEDUP_REMOVED lines=9> */
.L_x_66:
[----:B------:R-:W-:Y:S05]  /*34c0*/  BSYNC B1 ;  /* 0x0000000000017941 */ /* 0x000fea0003800000 */
.L_x_65:
        /* <DEDUP_REMOVED lines=9> */
.L_x_68:
[----:B------:R-:W-:Y:S05]  /*3560*/  BSYNC B1 ;  /* 0x0000000000017941 */ /* 0x000fea0003800000 */
.L_x_67:
        /* <DEDUP_REMOVED lines=10> */
.L_x_70:
[----:B------:R-:W-:Y:S05]  /*3610*/  BSYNC B1 ;  /* 0x0000000000017941 */ /* 0x000fea0003800000 */
.L_x_69:
        /* <DEDUP_REMOVED lines=10> */
.L_x_72:
[----:B------:R-:W-:Y:S05]  /*36c0*/  BSYNC B1 ;  /* 0x0000000000017941 */ /* 0x000fea0003800000 */
.L_x_71:
        /* <DEDUP_REMOVED lines=9> */
.L_x_74:
[----:B------:R-:W-:Y:S05]  /*3760*/  BSYNC B1 ;  /* 0x0000000000017941 */ /* 0x000fea0003800000 */
.L_x_73:
        /* <DEDUP_REMOVED lines=9> */
.L_x_76:
[----:B------:R-:W-:Y:S05]  /*3800*/  BSYNC B1 ;  /* 0x0000000000017941 */ /* 0x000fea0003800000 */
.L_x_75:
        /* <DEDUP_REMOVED lines=10> */
.L_x_78:
[----:B------:R-:W-:Y:S05]  /*38b0*/  BSYNC B1 ;  /* 0x0000000000017941 */ /* 0x000fea0003800000 */
.L_x_77:
        /* <DEDUP_REMOVED lines=10> */
.L_x_80:
[----:B------:R-:W-:Y:S05]  /*3960*/  BSYNC B1 ;  /* 0x0000000000017941 */ /* 0x000fea0003800000 */
.L_x_79:
        /* <DEDUP_REMOVED lines=9> */
.L_x_82:
[----:B------:R-:W-:Y:S05]  /*3a00*/  BSYNC B1 ;  /* 0x0000000000017941 */ /* 0x000fea0003800000 */
.L_x_81:
        /* <DEDUP_REMOVED lines=9> */
.L_x_84:
[----:B------:R-:W-:Y:S05]  /*3aa0*/  BSYNC B1 ;  /* 0x0000000000017941 */ /* 0x000fea0003800000 */
.L_x_83:
        /* <DEDUP_REMOVED lines=10> */
.L_x_86:
[----:B------:R-:W-:Y:S05]  /*3b50*/  BSYNC B1 ;  /* 0x0000000000017941 */ /* 0x000fea0003800000 */
.L_x_85:
        /* <DEDUP_REMOVED lines=10> */
.L_x_88:
[----:B------:R-:W-:Y:S05]  /*3c00*/  BSYNC B1 ;  /* 0x0000000000017941 */ /* 0x000fea0003800000 */
.L_x_87:
        /* <DEDUP_REMOVED lines=9> */
.L_x_90:
[----:B------:R-:W-:Y:S05]  /*3ca0*/  BSYNC B1 ;  /* 0x0000000000017941 */ /* 0x000fea0003800000 */
.L_x_89:
        /* <DEDUP_REMOVED lines=9> */
.L_x_92:
[----:B------:R-:W-:Y:S05]  /*3d40*/  BSYNC B1 ;  /* 0x0000000000017941 */ /* 0x000fea0003800000 */
.L_x_91:
        /* <DEDUP_REMOVED lines=10> */
.L_x_94:
[----:B------:R-:W-:Y:S05]  /*3df0*/  BSYNC B1 ;  /* 0x0000000000017941 */ /* 0x000fea0003800000 */
.L_x_93:
        /* <DEDUP_REMOVED lines=10> */
.L_x_96:
[----:B------:R-:W-:Y:S05]  /*3ea0*/  BSYNC B1 ;  /* 0x0000000000017941 */ /* 0x000fea0003800000 */
.L_x_95:
        /* <DEDUP_REMOVED lines=9> */
.L_x_98:
[----:B------:R-:W-:Y:S05]  /*3f40*/  BSYNC B1 ;  /* 0x0000000000017941 */ /* 0x000fea0003800000 */
.L_x_97:
        /* <DEDUP_REMOVED lines=9> */
.L_x_100:
[----:B------:R-:W-:Y:S05]  /*3fe0*/  BSYNC B1 ;  /* 0x0000000000017941 */ /* 0x000fea0003800000 */
.L_x_99:
        /* <DEDUP_REMOVED lines=10> */
.L_x_102:
[----:B------:R-:W-:Y:S05]  /*4090*/  BSYNC B1 ;  /* 0x0000000000017941 */ /* 0x000fea0003800000 */
.L_x_101:
        /* <DEDUP_REMOVED lines=10> */
.L_x_104:
[----:B------:R-:W-:Y:S05]  /*4140*/  BSYNC B1 ;  /* 0x0000000000017941 */ /* 0x000fea0003800000 */
.L_x_103:
        /* <DEDUP_REMOVED lines=9> */
.L_x_106:
[----:B------:R-:W-:Y:S05]  /*41e0*/  BSYNC B1 ;  /* 0x0000000000017941 */ /* 0x000fea0003800000 */
.L_x_105:
        /* <DEDUP_REMOVED lines=9> */
.L_x_108:
[----:B------:R-:W-:Y:S05]  /*4280*/  BSYNC B1 ;  /* 0x0000000000017941 */ /* 0x000fea0003800000 */
.L_x_107:
        /* <DEDUP_REMOVED lines=10> */
.L_x_110:
[----:B------:R-:W-:Y:S05]  /*4330*/  BSYNC B1 ;  /* 0x0000000000017941 */ /* 0x000fea0003800000 */
.L_x_109:
        /* <DEDUP_REMOVED lines=10> */
.L_x_112:
[----:B------:R-:W-:Y:S05]  /*43e0*/  BSYNC B1 ;  /* 0x0000000000017941 */ /* 0x000fea0003800000 */
.L_x_111:
        /* <DEDUP_REMOVED lines=9> */
.L_x_114:
[----:B------:R-:W-:Y:S05]  /*4480*/  BSYNC B1 ;  /* 0x0000000000017941 */ /* 0x000fea0003800000 */
.L_x_113:
        /* <DEDUP_REMOVED lines=9> */
.L_x_116:
[----:B------:R-:W-:Y:S05]  /*4520*/  BSYNC B1 ;  /* 0x0000000000017941 */ /* 0x000fea0003800000 */
.L_x_115:
        /* <DEDUP_REMOVED lines=10> */
.L_x_118:
[----:B------:R-:W-:Y:S05]  /*45d0*/  BSYNC B1 ;  /* 0x0000000000017941 */ /* 0x000fea0003800000 */
.L_x_117:
        /* <DEDUP_REMOVED lines=10> */
.L_x_120:
[----:B------:R-:W-:Y:S05]  /*4680*/  BSYNC B1 ;  /* 0x0000000000017941 */ /* 0x000fea0003800000 */
.L_x_119:
        /* <DEDUP_REMOVED lines=9> */
.L_x_122:
[----:B------:R-:W-:Y:S05]  /*4720*/  BSYNC B1 ;  /* 0x0000000000017941 */ /* 0x000fea0003800000 */
.L_x_121:
        /* <DEDUP_REMOVED lines=9> */
.L_x_124:
[----:B------:R-:W-:Y:S05]  /*47c0*/  BSYNC B1 ;  /* 0x0000000000017941 */ /* 0x000fea0003800000 */
.L_x_123:
        /* <DEDUP_REMOVED lines=10> */
.L_x_126:
[----:B------:R-:W-:Y:S05]  /*4870*/  BSYNC B1 ;  /* 0x0000000000017941 */ /* 0x000fea0003800000 */
.L_x_125:
        /* <DEDUP_REMOVED lines=10> */
.L_x_128:
[----:B------:R-:W-:Y:S05]  /*4920*/  BSYNC B1 ;  /* 0x0000000000017941 */ /* 0x000fea0003800000 */
.L_x_127:
        /* <DEDUP_REMOVED lines=9> */
.L_x_130:
[----:B------:R-:W-:Y:S05]  /*49c0*/  BSYNC B1 ;  /* 0x0000000000017941 */ /* 0x000fea0003800000 */
.L_x_129:
        /* <DEDUP_REMOVED lines=9> */
.L_x_132:
[----:B------:R-:W-:Y:S05]  /*4a60*/  BSYNC B1 ;  /* 0x0000000000017941 */ /* 0x000fea0003800000 */
.L_x_131:
        /* <DEDUP_REMOVED lines=10> */
.L_x_134:
[----:B------:R-:W-:Y:S05]  /*4b10*/  BSYNC B1 ;  /* 0x0000000000017941 */ /* 0x000fea0003800000 */
.L_x_133:
        /* <DEDUP_REMOVED lines=10> */
.L_x_136:
[----:B------:R-:W-:Y:S05]  /*4bc0*/  BSYNC B1 ;  /* 0x0000000000017941 */ /* 0x000fea0003800000 */
.L_x_135:
        /* <DEDUP_REMOVED lines=9> */
.L_x_138:
[----:B------:R-:W-:Y:S05]  /*4c60*/  BSYNC B1 ;  /* 0x0000000000017941 */ /* 0x000fea0003800000 */
.L_x_137:
        /* <DEDUP_REMOVED lines=9> */
.L_x_140:
[----:B------:R-:W-:Y:S05]  /*4d00*/  BSYNC B1 ;  /* 0x0000000000017941 */ /* 0x000fea0003800000 */
.L_x_139:
        /* <DEDUP_REMOVED lines=10> */
.L_x_142:
[----:B------:R-:W-:Y:S05]  /*4db0*/  BSYNC B1 ;  /* 0x0000000000017941 */ /* 0x000fea0003800000 */
.L_x_141:
        /* <DEDUP_REMOVED lines=10> */
.L_x_144:
[----:B------:R-:W-:Y:S05]  /*4e60*/  BSYNC B1 ;  /* 0x0000000000017941 */ /* 0x000fea0003800000 */
.L_x_143:
        /* <DEDUP_REMOVED lines=9> */
.L_x_146:
[----:B------:R-:W-:Y:S05]  /*4f00*/  BSYNC B1 ;  /* 0x0000000000017941 */ /* 0x000fea0003800000 */
.L_x_145:
        /* <DEDUP_REMOVED lines=9> */
.L_x_148:
[----:B------:R-:W-:Y:S05]  /*4fa0*/  BSYNC B1 ;  /* 0x0000000000017941 */ /* 0x000fea0003800000 */
.L_x_147:
        /* <DEDUP_REMOVED lines=10> */
.L_x_150:
[----:B------:R-:W-:Y:S05]  /*5050*/  BSYNC B1 ;  /* 0x0000000000017941 */ /* 0x000fea0003800000 */
.L_x_149:
        /* <DEDUP_REMOVED lines=10> */
.L_x_152:
[----:B------:R-:W-:Y:S05]  /*5100*/  BSYNC B1 ;  /* 0x0000000000017941 */ /* 0x000fea0003800000 */
.L_x_151:
        /* <DEDUP_REMOVED lines=9> */
.L_x_154:
[----:B------:R-:W-:Y:S05]  /*51a0*/  BSYNC B1 ;  /* 0x0000000000017941 */ /* 0x000fea0003800000 */
.L_x_153:
        /* <DEDUP_REMOVED lines=9> */
.L_x_156:
[----:B------:R-:W-:Y:S05]  /*5240*/  BSYNC B1 ;  /* 0x0000000000017941 */ /* 0x000fea0003800000 */
.L_x_155:
        /* <DEDUP_REMOVED lines=10> */
.L_x_158:
[----:B------:R-:W-:Y:S05]  /*52f0*/  BSYNC B1 ;  /* 0x0000000000017941 */ /* 0x000fea0003800000 */
.L_x_157:
        /* <DEDUP_REMOVED lines=10> */
.L_x_160:
[----:B------:R-:W-:Y:S05]  /*53a0*/  BSYNC B1 ;  /* 0x0000000000017941 */ /* 0x000fea0003800000 */
.L_x_159:
        /* <DEDUP_REMOVED lines=9> */
.L_x_162:
[----:B------:R-:W-:Y:S05]  /*5440*/  BSYNC B1 ;  /* 0x0000000000017941 */ /* 0x000fea0003800000 */
.L_x_161:
        /* <DEDUP_REMOVED lines=9> */
.L_x_164:
[----:B------:R-:W-:Y:S05]  /*54e0*/  BSYNC B1 ;  /* 0x0000000000017941 */ /* 0x000fea0003800000 */
.L_x_163:
        /* <DEDUP_REMOVED lines=10> */
.L_x_166:
[----:B------:R-:W-:Y:S05]  /*5590*/  BSYNC B1 ;  /* 0x0000000000017941 */ /* 0x000fea0003800000 */
.L_x_165:
        /* <DEDUP_REMOVED lines=10> */
.L_x_168:
[----:B------:R-:W-:Y:S05]  /*5640*/  BSYNC B1 ;  /* 0x0000000000017941 */ /* 0x000fea0003800000 */
.L_x_167:
        /* <DEDUP_REMOVED lines=9> */
.L_x_170:
[----:B------:R-:W-:Y:S05]  /*56e0*/  BSYNC B1 ;  /* 0x0000000000017941 */ /* 0x000fea0003800000 */
.L_x_169:
        /* <DEDUP_REMOVED lines=9> */
.L_x_172:
[----:B------:R-:W-:Y:S05]  /*5780*/  BSYNC B1 ;  /* 0x0000000000017941 */ /* 0x000fea0003800000 */
.L_x_171:
        /* <DEDUP_REMOVED lines=10> */
.L_x_174:
[----:B------:R-:W-:Y:S05]  /*5830*/  BSYNC B1 ;  /* 0x0000000000017941 */ /* 0x000fea0003800000 */
.L_x_173:
        /* <DEDUP_REMOVED lines=10> */
.L_x_176:
[----:B------:R-:W-:Y:S05]  /*58e0*/  BSYNC B1 ;  /* 0x0000000000017941 */ /* 0x000fea0003800000 */
.L_x_175:
        /* <DEDUP_REMOVED lines=9> */
.L_x_178:
[----:B------:R-:W-:Y:S05]  /*5980*/  BSYNC B1 ;  /* 0x0000000000017941 */ /* 0x000fea0003800000 */
.L_x_177:
        /* <DEDUP_REMOVED lines=9> */
.L_x_180:
[----:B------:R-:W-:Y:S05]  /*5a20*/  BSYNC B1 ;  /* 0x0000000000017941 */ /* 0x000fea0003800000 */
.L_x_179:
        /* <DEDUP_REMOVED lines=10> */
.L_x_182:
[----:B------:R-:W-:Y:S05]  /*5ad0*/  BSYNC B1 ;  /* 0x0000000000017941 */ /* 0x000fea0003800000 */
.L_x_181:
        /* <DEDUP_REMOVED lines=10> */
.L_x_184:
[----:B------:R-:W-:Y:S05]  /*5b80*/  BSYNC B1 ;  /* 0x0000000000017941 */ /* 0x000fea0003800000 */
.L_x_183:
        /* <DEDUP_REMOVED lines=9> */
.L_x_186:
[----:B------:R-:W-:Y:S05]  /*5c20*/  BSYNC B1 ;  /* 0x0000000000017941 */ /* 0x000fea0003800000 */
.L_x_185:
        /* <DEDUP_REMOVED lines=9> */
.L_x_188:
[----:B------:R-:W-:Y:S05]  /*5cc0*/  BSYNC B1 ;  /* 0x0000000000017941 */ /* 0x000fea0003800000 */
.L_x_187:
        /* <DEDUP_REMOVED lines=10> */
.L_x_190:
[----:B------:R-:W-:Y:S05]  /*5d70*/  BSYNC B1 ;  /* 0x0000000000017941 */ /* 0x000fea0003800000 */
.L_x_189:
        /* <DEDUP_REMOVED lines=10> */
.L_x_192:
[----:B------:R-:W-:Y:S05]  /*5e20*/  BSYNC B1 ;  /* 0x0000000000017941 */ /* 0x000fea0003800000 */
.L_x_191:
        /* <DEDUP_REMOVED lines=9> */
.L_x_194:
[----:B------:R-:W-:Y:S05]  /*5ec0*/  BSYNC B1 ;  /* 0x0000000000017941 */ /* 0x000fea0003800000 */
.L_x_193:
        /* <DEDUP_REMOVED lines=9> */
.L_x_196:
[----:B------:R-:W-:Y:S05]  /*5f60*/  BSYNC B1 ;  /* 0x0000000000017941 */ /* 0x000fea0003800000 */
.L_x_195:
        /* <DEDUP_REMOVED lines=10> */
.L_x_198:
[----:B------:R-:W-:Y:S05]  /*6010*/  BSYNC B1 ;  /* 0x0000000000017941 */ /* 0x000fea0003800000 */
.L_x_197:
        /* <DEDUP_REMOVED lines=10> */
.L_x_200:
[----:B------:R-:W-:Y:S05]  /*60c0*/  BSYNC B1 ;  /* 0x0000000000017941 */ /* 0x000fea0003800000 */
.L_x_199:
        /* <DEDUP_REMOVED lines=9> */
.L_x_202:
[----:B------:R-:W-:Y:S05]  /*6160*/  BSYNC B1 ;  /* 0x0000000000017941 */ /* 0x000fea0003800000 */
.L_x_201:
        /* <DEDUP_REMOVED lines=9> */
.L_x_204:
[----:B------:R-:W-:Y:S05]  /*6200*/  BSYNC B1 ;  /* 0x0000000000017941 */ /* 0x000fea0003800000 */
.L_x_203:
        /* <DEDUP_REMOVED lines=10> */
.L_x_206:
[----:B------:R-:W-:Y:S05]  /*62b0*/  BSYNC B1 ;  /* 0x0000000000017941 */ /* 0x000fea0003800000 */
.L_x_205:
        /* <DEDUP_REMOVED lines=10> */
.L_x_208:
[----:B------:R-:W-:Y:S05]  /*6360*/  BSYNC B1 ;  /* 0x0000000000017941 */ /* 0x000fea0003800000 */
.L_x_207:
        /* <DEDUP_REMOVED lines=9> */
.L_x_210:
[----:B------:R-:W-:Y:S05]  /*6400*/  BSYNC B1 ;  /* 0x0000000000017941 */ /* 0x000fea0003800000 */
.L_x_209:
        /* <DEDUP_REMOVED lines=9> */
.L_x_212:
[----:B------:R-:W-:Y:S05]  /*64a0*/  BSYNC B1 ;  /* 0x0000000000017941 */ /* 0x000fea0003800000 */
.L_x_211:
        /* <DEDUP_REMOVED lines=10> */
.L_x_214:
[----:B------:R-:W-:Y:S05]  /*6550*/  BSYNC B1 ;  /* 0x0000000000017941 */ /* 0x000fea0003800000 */
.L_x_213:
        /* <DEDUP_REMOVED lines=10> */
.L_x_216:
[----:B------:R-:W-:Y:S05]  /*6600*/  BSYNC B1 ;  /* 0x0000000000017941 */ /* 0x000fea0003800000 */
.L_x_215:
        /* <DEDUP_REMOVED lines=9> */
.L_x_218:
[----:B------:R-:W-:Y:S05]  /*66a0*/  BSYNC B1 ;  /* 0x0000000000017941 */ /* 0x000fea0003800000 */
.L_x_217:
        /* <DEDUP_REMOVED lines=9> */
.L_x_220:
[----:B------:R-:W-:Y:S05]  /*6740*/  BSYNC B1 ;  /* 0x0000000000017941 */ /* 0x000fea0003800000 */
.L_x_219:
        /* <DEDUP_REMOVED lines=10> */
.L_x_222:
[----:B------:R-:W-:Y:S05]  /*67f0*/  BSYNC B1 ;  /* 0x0000000000017941 */ /* 0x000fea0003800000 */
.L_x_221:
        /* <DEDUP_REMOVED lines=10> */
.L_x_224:
[----:B------:R-:W-:Y:S05]  /*68a0*/  BSYNC B1 ;  /* 0x0000000000017941 */ /* 0x000fea0003800000 */
.L_x_223:
        /* <DEDUP_REMOVED lines=9> */
.L_x_226:
[----:B------:R-:W-:Y:S05]  /*6940*/  BSYNC B1 ;  /* 0x0000000000017941 */ /* 0x000fea0003800000 */
.L_x_225:
        /* <DEDUP_REMOVED lines=9> */
.L_x_228:
[----:B------:R-:W-:Y:S05]  /*69e0*/  BSYNC B1 ;  /* 0x0000000000017941 */ /* 0x000fea0003800000 */
.L_x_227:
        /* <DEDUP_REMOVED lines=10> */
.L_x_230:
[----:B------:R-:W-:Y:S05]  /*6a90*/  BSYNC B1 ;  /* 0x0000000000017941 */ /* 0x000fea0003800000 */
.L_x_229:
        /* <DEDUP_REMOVED lines=10> */
.L_x_232:
[----:B------:R-:W-:Y:S05]  /*6b40*/  BSYNC B1 ;  /* 0x0000000000017941 */ /* 0x000fea0003800000 */
.L_x_231:
        /* <DEDUP_REMOVED lines=9> */
.L_x_234:
[----:B------:R-:W-:Y:S05]  /*6be0*/  BSYNC B1 ;  /* 0x0000000000017941 */ /* 0x000fea0003800000 */
.L_x_233:
        /* <DEDUP_REMOVED lines=9> */
.L_x_236:
[----:B------:R-:W-:Y:S05]  /*6c80*/  BSYNC B1 ;  /* 0x0000000000017941 */ /* 0x000fea0003800000 */
.L_x_235:
        /* <DEDUP_REMOVED lines=10> */
.L_x_238:
[----:B------:R-:W-:Y:S05]  /*6d30*/  BSYNC B1 ;  /* 0x0000000000017941 */ /* 0x000fea0003800000 */
.L_x_237:
        /* <DEDUP_REMOVED lines=10> */
.L_x_240:
[----:B------:R-:W-:Y:S05]  /*6de0*/  BSYNC B1 ;  /* 0x0000000000017941 */ /* 0x000fea0003800000 */
.L_x_239:
        /* <DEDUP_REMOVED lines=9> */
.L_x_242:
[----:B------:R-:W-:Y:S05]  /*6e80*/  BSYNC B1 ;  /* 0x0000000000017941 */ /* 0x000fea0003800000 */
.L_x_241:
        /* <DEDUP_REMOVED lines=9> */
.L_x_244:
[----:B------:R-:W-:Y:S05]  /*6f20*/  BSYNC B1 ;  /* 0x0000000000017941 */ /* 0x000fea0003800000 */
.L_x_243:
        /* <DEDUP_REMOVED lines=10> */
.L_x_246:
[----:B------:R-:W-:Y:S05]  /*6fd0*/  BSYNC B1 ;  /* 0x0000000000017941 */ /* 0x000fea0003800000 */
.L_x_245:
        /* <DEDUP_REMOVED lines=10> */
.L_x_248:
[----:B------:R-:W-:Y:S05]  /*7080*/  BSYNC B1 ;  /* 0x0000000000017941 */ /* 0x000fea0003800000 */
.L_x_247:
        /* <DEDUP_REMOVED lines=9> */
.L_x_250:
[----:B------:R-:W-:Y:S05]  /*7120*/  BSYNC B1 ;  /* 0x0000000000017941 */ /* 0x000fea0003800000 */
.L_x_249:
        /* <DEDUP_REMOVED lines=9> */
.L_x_252:
[----:B------:R-:W-:Y:S05]  /*71c0*/  BSYNC B1 ;  /* 0x0000000000017941 */ /* 0x000fea0003800000 */
.L_x_251:
        /* <DEDUP_REMOVED lines=10> */
.L_x_254:
[----:B------:R-:W-:Y:S05]  /*7270*/  BSYNC B1 ;  /* 0x0000000000017941 */ /* 0x000fea0003800000 */
.L_x_253:
        /* <DEDUP_REMOVED lines=10> */
.L_x_256:
[----:B------:R-:W-:Y:S05]  /*7320*/  BSYNC B1 ;  /* 0x0000000000017941 */ /* 0x000fea0003800000 */
.L_x_255:
        /* <DEDUP_REMOVED lines=9> */
.L_x_258:
[----:B------:R-:W-:Y:S05]  /*73c0*/  BSYNC B1 ;  /* 0x0000000000017941 */ /* 0x000fea0003800000 */
.L_x_257:
        /* <DEDUP_REMOVED lines=9> */
.L_x_260:
[----:B------:R-:W-:Y:S05]  /*7460*/  BSYNC B1 ;  /* 0x0000000000017941 */ /* 0x000fea0003800000 */
.L_x_259:
        /* <DEDUP_REMOVED lines=10> */
.L_x_262:
[----:B------:R-:W-:Y:S05]  /*7510*/  BSYNC B1 ;  /* 0x0000000000017941 */ /* 0x000fea0003800000 */
.L_x_261:
        /* <DEDUP_REMOVED lines=10> */
.L_x_264:
[----:B------:R-:W-:Y:S05]  /*75c0*/  BSYNC B1 ;  /* 0x0000000000017941 */ /* 0x000fea0003800000 */
.L_x_263:
        /* <DEDUP_REMOVED lines=9> */
.L_x_266:
[----:B------:R-:W-:Y:S05]  /*7660*/  BSYNC B1 ;  /* 0x0000000000017941 */ /* 0x000fea0003800000 */
.L_x_265:
        /* <DEDUP_REMOVED lines=9> */
.L_x_268:
[----:B------:R-:W-:Y:S05]  /*7700*/  BSYNC B1 ;  /* 0x0000000000017941 */ /* 0x000fea0003800000 */
.L_x_267:
        /* <DEDUP_REMOVED lines=10> */
.L_x_270:
[----:B------:R-:W-:Y:S05]  /*77b0*/  BSYNC B1 ;  /* 0x0000000000017941 */ /* 0x000fea0003800000 */
.L_x_269:
        /* <DEDUP_REMOVED lines=10> */
.L_x_272:
[----:B------:R-:W-:Y:S05]  /*7860*/  BSYNC B1 ;  /* 0x0000000000017941 */ /* 0x000fea0003800000 */
.L_x_271:
        /* <DEDUP_REMOVED lines=9> */
.L_x_274:
[----:B------:R-:W-:Y:S05]  /*7900*/  BSYNC B1 ;  /* 0x0000000000017941 */ /* 0x000fea0003800000 */
.L_x_273:
        /* <DEDUP_REMOVED lines=9> */
.L_x_276:
[----:B------:R-:W-:Y:S05]  /*79a0*/  BSYNC B1 ;  /* 0x0000000000017941 */ /* 0x000fea0003800000 */
.L_x_275:
        /* <DEDUP_REMOVED lines=10> */
.L_x_278:
[----:B------:R-:W-:Y:S05]  /*7a50*/  BSYNC B1 ;  /* 0x0000000000017941 */ /* 0x000fea0003800000 */
.L_x_277:
        /* <DEDUP_REMOVED lines=10> */
.L_x_280:
[----:B------:R-:W-:Y:S05]  /*7b00*/  BSYNC B1 ;  /* 0x0000000000017941 */ /* 0x000fea0003800000 */
.L_x_279:
        /* <DEDUP_REMOVED lines=9> */
.L_x_282:
[----:B------:R-:W-:Y:S05]  /*7ba0*/  BSYNC B1 ;  /* 0x0000000000017941 */ /* 0x000fea0003800000 */
.L_x_281:
[----:B-----5:R-:W-:Y:S01]  /*7bb0*/  HADD2.F32 R3, -RZ, R18.H0_H0 ;  /* 0x20000012ff037230 */ /* 0x020fe20000004100 */
[----:B------:R-:W-:Y:S01]  /*7bc0*/  ISETP.GT.AND P0, PT, R2, 0x8, P0 ;  /* 0x000000080200780c */ /* 0x000fe20000704270 */
[----:B0-----:R-:W-:Y:S01]  /*7bd0*/  @P1 IMAD.MOV.U32 R4, RZ, RZ, R10 ;  /* 0x000000ffff041224 */ /* 0x001fe200078e000a */
[----:B------:R-:W-:Y:S01]  /*7be0*/  BSSY B1, `(.L_x_283) ;  /* 0x0000008000017945 */ /* 0x000fe20003800000 */
[----:B------:R-:W-:Y:S02]  /*7bf0*/  @P1 IMAD.MOV.U32 R5, RZ, RZ, R11 ;  /* 0x000000ffff051224 */ /* 0x000fe400078e000b */
[----:B------:R-:W-:-:S04]  /*7c00*/  FMUL R3, R3, R22 ;  /* 0x0000001603037220 */ /* 0x000fc80000400000 */
[----:B------:R-:W-:-:S05]  /*7c10*/  FFMA R3, R150, R23, R3 ;  /* 0x0000001796037223 */ /* 0x000fca0000000003 */
[----:B------:R-:W-:-:S05]  /*7c20*/  F2FP.F16.F32.PACK_AB R3, RZ, R3 ;  /* 0x00000003ff03723e */ /* 0x000fca00000000ff */
[----:B------:R0:W-:Y:S01]  /*7c30*/  @P1 STG.E.U16 desc[UR50][R4.64+0x1f0], R3 ;  /* 0x0001f00304001986 */ /* 0x0001e2000c101532 */
[----:B------:R-:W-:Y:S05]  /*7c40*/  @!P0 BRA `(.L_x_284) ;  /* 0x0000000000048947 */ /* 0x000fea0003800000 */
[----:B------:R0:W5:Y:S02]  /*7c50*/  LDG.E.LTC128B.U16 R18, desc[UR50][R8.64+0x1f2] ;  /* 0x0001f23208127981 */ /* 0x000164000c1e1520 */
.L_x_284:
[----:B------:R-:W-:Y:S05]  /*7c60*/  BSYNC B1 ;  /* 0x0000000000017941 */ /* 0x000fea0003800000 */
.L_x_283:
[----:B------:R-:W-:Y:S05]  /*7c70*/  @!P0 BRA `(.L_x_285) ;  /* 0x0000002400508947 */ /* 0x000fea0003800000 */
[----:B0----5:R-:W-:-:S05]  /*7c80*/  HADD2.F32 R3, -RZ, R18.H0_H0 ;  /* 0x20000012ff037230 */ /* 0x021fca0000004100 */
[----:B------:R-:W-:-:S04]  /*7c90*/  FMUL R0, R3, R22 ;  /* 0x0000001603007220 */ /* 0x000fc80000400000 */
[----:B------:R-:W-:-:S05]  /*7ca0*/  FFMA R0, R151, R23, R0 ;  /* 0x0000001797007223 */ /* 0x000fca0000000000 */
[----:B------:R-:W-:-:S05]  /*7cb0*/  F2FP.F16.F32.PACK_AB R0, RZ, R0 ;  /* 0x00000000ff00723e */ /* 0x000fca00000000ff */
[----:B------:R0:W-:Y:S01]  /*7cc0*/  STG.E.U16 desc[UR50][R10.64+0x1f2], R0 ;  /* 0x0001f2000a007986 */ /* 0x0001e2000c101532 */
[----:B------:R-:W-:Y:S05]  /*7cd0*/  BRA `(.L_x_285) ;  /* 0x0000002400387947 */ /* 0x000fea0003800000 */
.L_x_32:
[----:B------:R-:W-:Y:S01]  /*7ce0*/  ISETP.GT.AND P0, PT, R0, 0x1, PT ;  /* 0x000000010000780c */ /* 0x000fe20003f04270 */
[----:B------:R-:W-:Y:S01]  /*7cf0*/  ULDC.64 UR4, c[0x0][0x5c0] ;  /* 0x0001700000047ab9 */ /* 0x000fe20000000a00 */
[-C--:B------:R-:W-:Y:S01]  /*7d00*/  FMUL R24, R24, R23.reuse ;  /* 0x0000001718187220 */ /* 0x080fe20000400000 */
[-C--:B------:R-:W-:Y:S01]  /*7d10*/  FMUL R25, R25, R23.reuse ;  /* 0x0000001719197220 */ /* 0x080fe20000400000 */
[----:B------:R-:W-:Y:S01]  /*7d20*/  ISETP.GT.AND P3, PT, R2, RZ, P0 ;  /* 0x000000ff0200720c */ /* 0x000fe20000764270 */
[-C--:B------:R-:W-:Y:S01]  /*7d30*/  FMUL R26, R26, R23.reuse ;  /* 0x000000171a1a7220 */ /* 0x080fe20000400000 */
[----:B------:R-:W-:Y:S01]  /*7d40*/  LEA R4, P4, R168, UR4, 0x1 ;  /* 0x00000004a8047c11 */ /* 0x000fe2000f8808ff */
[-C--:B------:R-:W-:Y:S01]  /*7d50*/  FMUL R27, R27, R23.reuse ;  /* 0x000000171b1b7220 */ /* 0x080fe20000400000 */
[----:B------:R-:W-:Y:S01]  /*7d60*/  F2FP.F16.F32.PACK_AB R24, RZ, R24 ;  /* 0x00000018ff18723e */ /* 0x000fe200000000ff */
[-C--:B------:R-:W-:Y:S01]  /*7d70*/  FMUL R28, R28, R23.reuse ;  /* 0x000000171c1c7220 */ /* 0x080fe20000400000 */
[----:B------:R-:W-:Y:S01]  /*7d80*/  LEA.HI.X R5, R168, UR5, R173, 0x1, P4 ;  /* 0x00000005a8057c11 */ /* 0x000fe2000a0f0cad */
[----:B------:R-:W-:Y:S01]  /*7d90*/  FMUL R29, R29, R23 ;  /* 0x000000171d1d7220 */ /* 0x000fe20000400000 */
[----:B------:R-:W-:Y:S01]  /*7da0*/  F2FP.F16.F32.PACK_AB R25, RZ, R25 ;  /* 0x00000019ff19723e */ /* 0x000fe200000000ff */
[-C--:B------:R-:W-:Y:S01]  /*7db0*/  FMUL R30, R30, R23.reuse ;  /* 0x000000171e1e7220 */ /* 0x080fe20000400000 */
[C---:B------:R-:W-:Y:S01]  /*7dc0*/  SHF.L.U64.HI R11, R10.reuse, 0x4, R11 ;  /* 0x000000040a0b7819 */ /* 0x040fe2000001020b */
[----:B------:R-:W-:Y:S01]  /*7dd0*/  @P1 STG.E.U16 desc[UR50][R4.64], R24 ;  /* 0x0000001804001986 */ /* 0x000fe2000c101532 */
[----:B------:R-:W-:Y:S01]  /*7de0*/  LEA R6, P4, R10, R4, 0x4 ;  /* 0x000000040a067211 */ /* 0x000fe200078820ff */
[-C--:B------:R-:W-:Y:S01]  /*7df0*/  FMUL R31, R31, R23.reuse ;  /* 0x000000171f1f7220 */ /* 0x080fe20000400000 */
[----:B------:R-:W-:Y:S01]  /*7e00*/  ISETP.GT.AND P2, PT, R2, 0x8, P2 ;  /* 0x000000080200780c */ /* 0x000fe20001744270 */
[----:B------:R-:W-:Y:S01]  /*7e10*/  @P3 STG.E.U16 desc[UR50][R4.64+0x2], R25 ;  /* 0x0000021904003986 */ /* 0x000fe2000c101532 */
[----:B------:R-:W-:Y:S01]  /*7e20*/  ISETP.GT.AND P1, PT, R0, 0x8, PT ;  /* 0x000000080000780c */ /* 0x000fe20003f24270 */
[----:B------:R-:W-:Y:S01]  /*7e30*/  IMAD.X R7, R11, 0x1, R5, P4 ;  /* 0x000000010b077824 */ /* 0x000fe200020e0605 */
[----:B------:R-:W-:Y:S01]  /*7e40*/  ISETP.GT.AND P3, PT, R2, 0x8, P0 ;  /* 0x000000080200780c */ /* 0x000fe20000764270 */
[-C--:B------:R-:W-:Y:S01]  /*7e50*/  FMUL R32, R32, R23.reuse ;  /* 0x0000001720207220 */ /* 0x080fe20000400000 */
[----:B------:R-:W-:Y:S01]  /*7e60*/  ISETP.GT.AND P0, PT, R0, 0x9, PT ;  /* 0x000000090000780c */ /* 0x000fe20003f04270 */
[-C--:B------:R-:W-:Y:S01]  /*7e70*/  FMUL R33, R33, R23.reuse ;  /* 0x0000001721217220 */ /* 0x080fe20000400000 */
[----:B------:R-:W-:Y:S01]  /*7e80*/  ISETP.GT.AND P5, PT, R2, RZ, P1 ;  /* 0x000000ff0200720c */ /* 0x000fe20000fa4270 */
[-C--:B------:R-:W-:Y:S01]  /*7e90*/  FMUL R34, R34, R23.reuse ;  /* 0x0000001722227220 */ /* 0x080fe20000400000 */
[----:B------:R-:W-:Y:S01]  /*7ea0*/  ISETP.GT.AND P4, PT, R2, RZ, P0 ;  /* 0x000000ff0200720c */ /* 0x000fe20000784270 */
[-C--:B------:R-:W-:Y:S01]  /*7eb0*/  FMUL R35, R35, R23.reuse ;  /* 0x0000001723237220 */ /* 0x080fe20000400000 */
[----:B------:R-:W-:Y:S01]  /*7ec0*/  F2FP.F16.F32.PACK_AB R26, RZ, R26 ;  /* 0x0000001aff1a723e */ /* 0x000fe200000000ff */
[----:B------:R-:W-:Y:S01]  /*7ed0*/  FMUL R36, R36, R23 ;  /* 0x0000001724247220 */ /* 0x000fe20000400000 */
[----:B------:R-:W-:Y:S01]  /*7ee0*/  F2FP.F16.F32.PACK_AB R27, RZ, R27 ;  /* 0x0000001bff1b723e */ /* 0x000fe200000000ff */
[----:B------:R-:W-:Y:S01]  /*7ef0*/  FMUL R37, R37, R23 ;  /* 0x0000001725257220 */ /* 0x000fe20000400000 */
[----:B------:R-:W-:Y:S01]  /*7f00*/  F2FP.F16.F32.PACK_AB R28, RZ, R28 ;  /* 0x0000001cff1c723e */ /* 0x000fe200000000ff */
[----:B------:R-:W-:Y:S01]  /*7f10*/  @P2 STG.E.U16 desc[UR50][R6.64], R26 ;  /* 0x0000001a06002986 */ /* 0x000fe2000c101532 */
[----:B------:R-:W-:Y:S01]  /*7f20*/  F2FP.F16.F32.PACK_AB R29, RZ, R29 ;  /* 0x0000001dff1d723e */ /* 0x000fe200000000ff */
[-C--:B------:R-:W-:Y:S01]  /*7f30*/  FMUL R38, R38, R23.reuse ;  /* 0x0000001726267220 */ /* 0x080fe20000400000 */
[----:B------:R-:W-:Y:S01]  /*7f40*/  ISETP.GT.AND P1, PT, R2, 0x8, P1 ;  /* 0x000000080200780c */ /* 0x000fe20000f24270 */
[----:B------:R-:W-:Y:S01]  /*7f50*/  @P3 STG.E.U16 desc[UR50][R6.64+0x2], R27 ;  /* 0x0000021b06003986 */ /* 0x000fe2000c101532 */
[----:B------:R-:W-:Y:S01]  /*7f60*/  ISETP.GT.AND P3, PT, R0, 0x10, PT ;  /* 0x000000100000780c */ /* 0x000fe20003f64270 */
[-C--:B------:R-:W-:Y:S01]  /*7f70*/  FMUL R39, R39, R23.reuse ;  /* 0x0000001727277220 */ /* 0x080fe20000400000 */
[----:B------:R-:W-:Y:S01]  /*7f80*/  ISETP.GT.AND P2, PT, R2, 0x8, P0 ;  /* 0x000000080200780c */ /* 0x000fe20000744270 */
[----:B------:R-:W-:Y:S01]  /*7f90*/  @P5 STG.E.U16 desc[UR50][R4.64+0x10], R28 ;  /* 0x0000101c04005986 */ /* 0x000fe2000c101532 */
[----:B------:R-:W-:Y:S01]  /*7fa0*/  ISETP.GT.AND P0, PT, R0, 0x11, PT ;  /* 0x000000110000780c */ /* 0x000fe20003f04270 */
[-C--:B------:R-:W-:Y:S01]  /*7fb0*/  FMUL R40, R40, R23.reuse ;  /* 0x0000001728287220 */ /* 0x080fe20000400000 */
[----:B------:R-:W-:Y:S01]  /*7fc0*/  F2FP.F16.F32.PACK_AB R30, RZ, R30 ;  /* 0x0000001eff1e723e */ /* 0x000fe200000000ff */
[----:B------:R-:W-:Y:S01]  /*7fd0*/  @P4 STG.E.U16 desc[UR50][R4.64+0x12], R29 ;  /* 0x0000121d04004986 */ /* 0x000fe2000c101532 */
[C---:B------:R-:W-:Y:S01]  /*7fe0*/  ISETP.GT.AND P4, PT, R2.reuse, RZ, P3 ;  /* 0x000000ff0200720c */ /* 0x040fe20001f84270 */
[----:B------:R-:W-:Y:S01]  /*7ff0*/  FMUL R41, R41, R23 ;  /* 0x0000001729297220 */ /* 0x000fe20000400000 */
[----:B------:R-:W-:Y:S01]  /*8000*/  ISETP.GT.AND P5, PT, R2, RZ, P0 ;  /* 0x000000ff0200720c */ /* 0x000fe200007a4270 */
[----:B------:R-:W-:Y:S01]  /*8010*/  @P1 STG.E.U16 desc[UR50][R6.64+0x10], R30 ;  /* 0x0000101e06001986 */ /* 0x000fe2000c101532 */
[----:B------:R-:W-:Y:S01]  /*8020*/  F2FP.F16.F32.PACK_AB R31, RZ, R31 ;  /* 0x0000001fff1f723e */ /* 0x000fe200000000ff */
[-C--:B------:R-:W-:Y:S01]  /*8030*/  FMUL R42, R42, R23.reuse ;  /* 0x000000172a2a7220 */ /* 0x080fe20000400000 */
[----:B------:R-:W-:Y:S01]  /*8040*/  F2FP.F16.F32.PACK_AB R32, RZ, R32 ;  /* 0x00000020ff20723e */ /* 0x000fe200000000ff */
[----:B------:R-:W-:Y:S01]  /*8050*/  FMUL R43, R43, R23 ;  /* 0x000000172b2b7220 */ /* 0x000fe20000400000 */
[----:B------:R-:W-:Y:S01]  /*8060*/  ISETP.GT.AND P1, PT, R2, 0x8, P3 ;  /* 0x000000080200780c */ /* 0x000fe20001f24270 */
[----:B------:R-:W-:Y:S01]  /*8070*/  @P2 STG.E.U16 desc[UR50][R6.64+0x12], R31 ;  /* 0x0000121f06002986 */ /* 0x000fe2000c101532 */
[----:B------:R-:W-:Y:S01]  /*8080*/  F2FP.F16.F32.PACK_AB R33, RZ, R33 ;  /* 0x00000021ff21723e */ /* 0x000fe200000000ff */
[-C--:B------:R-:W-:Y:S01]  /*8090*/  FMUL R44, R44, R23.reuse ;  /* 0x000000172c2c7220 */ /* 0x080fe20000400000 */
[----:B------:R-:W-:Y:S01]  /*80a0*/  ISETP.GT.AND P3, PT, R0, 0x18, PT ;  /* 0x000000180000780c */ /* 0x000fe20003f64270 */
[----:B------:R-:W-:Y:S01]  /*80b0*/  @P4 STG.E.U16 desc[UR50][R4.64+0x20], R32 ;  /* 0x0000202004004986 */ /* 0x000fe2000c101532 */
[----:B------:R-:W-:Y:S01]  /*80c0*/  ISETP.GT.AND P2, PT, R2, 0x8, P0 ;  /* 0x000000080200780c */ /* 0x000fe20000744270 */
[-C--:B------:R-:W-:Y:S01]  /*80d0*/  FMUL R45, R45, R23.reuse ;  /* 0x000000172d2d7220 */ /* 0x080fe20000400000 */
[----:B------:R-:W-:Y:S01]  /*80e0*/  ISETP.GT.AND P0, PT, R0, 0x19, PT ;  /* 0x000000190000780c */ /* 0x000fe20003f04270 */
[----:B------:R-:W-:Y:S01]  /*80f0*/  @P5 STG.E.U16 desc[UR50][R4.64+0x22], R33 ;  /* 0x0000222104005986 */ /* 0x000fe2000c101532 */
[----:B------:R-:W-:Y:S01]  /*8100*/  ISETP.GT.AND P4, PT, R2, RZ, P3 ;  /* 0x000000ff0200720c */ /* 0x000fe20001f84270 */
[-C--:B------:R-:W-:Y:S01]  /*8110*/  FMUL R46, R46, R23.reuse ;  /* 0x000000172e2e7220 */ /* 0x080fe20000400000 */
[----:B------:R-:W-:Y:S01]  /*8120*/  ISETP.GT.AND P5, PT, R2, RZ, P0 ;  /* 0x000000ff0200720c */ /* 0x000fe200007a4270 */
[-C--:B------:R-:W-:Y:S01]  /*8130*/  FMUL R47, R47, R23.reuse ;  /* 0x000000172f2f7220 */ /* 0x080fe20000400000 */
[----:B------:R-:W-:Y:S01]  /*8140*/  F2FP.F16.F32.PACK_AB R34, RZ, R34 ;  /* 0x00000022ff22723e */ /* 0x000fe200000000ff */
[----:B------:R-:W-:Y:S01]  /*8150*/  FMUL R48, R48, R23 ;  /* 0x0000001730307220 */ /* 0x000fe20000400000 */
[----:B------:R-:W-:Y:S01]  /*8160*/  F2FP.F16.F32.PACK_AB R35, RZ, R35 ;  /* 0x00000023ff23723e */ /* 0x000fe200000000ff */
[-C--:B------:R-:W-:Y:S01]  /*8170*/  FMUL R49, R49, R23.reuse ;  /* 0x0000001731317220 */ /* 0x080fe20000400000 */
[----:B------:R-:W-:Y:S01]  /*8180*/  F2FP.F16.F32.PACK_AB R36, RZ, R36 ;  /* 0x00000024ff24723e */ /* 0x000fe200000000ff */
[----:B------:R-:W-:Y:S01]  /*8190*/  @P1 STG.E.U16 desc[UR50][R6.64+0x20], R34 ;  /* 0x0000202206001986 */ /* 0x000fe2000c101532 */
[----:B------:R-:W-:Y:S01]  /*81a0*/  ISETP.GT.AND P1, PT, R2, 0x8, P3 ;  /* 0x000000080200780c */ /* 0x000fe20001f24270 */
[----:B------:R-:W-:Y:S01]  /*81b0*/  FMUL R50, R50, R23 ;  /* 0x0000001732327220 */ /* 0x000fe20000400000 */
[----:B------:R-:W-:Y:S01]  /*81c0*/  F2FP.F16.F32.PACK_AB R37, RZ, R37 ;  /* 0x00000025ff25723e */ /* 0x000fe200000000ff */
[----:B------:R-:W-:Y:S01]  /*81d0*/  @P2 STG.E.U16 desc[UR50][R6.64+0x22], R35 ;  /* 0x0000222306002986 */ /* 0x000fe2000c101532 */
[----:B------:R-:W-:Y:S01]  /*81e0*/  ISETP.GT.AND P3, PT, R0, 0x20, PT ;  /* 0x000000200000780c */ /* 0x000fe20003f64270 */
[-C--:B------:R-:W-:Y:S01]  /*81f0*/  FMUL R51, R51, R23.reuse ;  /* 0x0000001733337220 */ /* 0x080fe20000400000 */
[----:B------:R-:W-:Y:S01]  /*8200*/  ISETP.GT.AND P2, PT, R2, 0x8, P0 ;  /* 0x000000080200780c */ /* 0x000fe20000744270 */
[----:B------:R-:W-:Y:S01]  /*8210*/  @P4 STG.E.U16 desc[UR50][R4.64+0x30], R36 ;  /* 0x0000302404004986 */ /* 0x000fe2000c101532 */
[----:B------:R-:W-:Y:S01]  /*8220*/  ISETP.GT.AND P0, PT, R0, 0x21, PT ;  /* 0x000000210000780c */ /* 0x000fe20003f04270 */
[-C--:B------:R-:W-:Y:S01]  /*8230*/  FMUL R52, R52, R23.reuse ;  /* 0x0000001734347220 */ /* 0x080fe20000400000 */
[C---:B------:R-:W-:Y:S01]  /*8240*/  ISETP.GT.AND P4, PT, R2.reuse, RZ, P3 ;  /* 0x000000ff0200720c */ /* 0x040fe20001f84270 */
[----:B------:R-:W-:Y:S01]  /*8250*/  @P5 STG.E.U16 desc[UR50][R4.64+0x32], R37 ;  /* 0x0000322504005986 */ /* 0x000fe2000c101532 */
        /* <DEDUP_REMOVED lines=328> */
[----:B------:R-:W-:-:S02]  /*96e0*/  ISETP.GT.AND P1, PT, R2, 0x8, P3 ;  /* 0x000000080200780c */ /* 0x000fc40001f24270 */
[----:B------:R-:W-:Y:S01]  /*96f0*/  F2FP.F16.F32.PACK_AB R105, RZ, R105 ;  /* 0x00000069ff69723e */ /* 0x000fe200000000ff */
[----:B------:R-:W-:Y:S01]  /*9700*/  @P2 STG.E.U16 desc[UR50][R6.64+0x132], R103 ;  /* 0x0001326706002986 */ /* 0x000fe2000c101532 */
[----:B------:R-:W-:Y:S02]  /*9710*/  ISETP.GT.AND P3, PT, R0, 0xa8, PT ;  /* 0x000000a80000780c */ /* 0x000fe40003f64270 */
[----:B------:R-:W-:Y:S01]  /*9720*/  ISETP.GT.AND P2, PT, R2, 0x8, P0 ;  /* 0x000000080200780c */ /* 0x000fe20000744270 */
[----:B------:R-:W-:Y:S01]  /*9730*/  @P4 STG.E.U16 desc[UR50][R4.64+0x140], R104 ;  /* 0x0001406804004986 */ /* 0x000fe2000c101532 */
[----:B------:R-:W-:Y:S02]  /*9740*/  ISETP.GT.AND P0, PT, R0, 0xa9, PT ;  /* 0x000000a90000780c */ /* 0x000fe40003f04270 */
[C---:B------:R-:W-:Y:S01]  /*9750*/  ISETP.GT.AND P4, PT, R2.reuse, RZ, P3 ;  /* 0x000000ff0200720c */ /* 0x040fe20001f84270 */
[----:B------:R-:W-:Y:S01]  /*9760*/  @P5 STG.E.U16 desc[UR50][R4.64+0x142], R105 ;  /* 0x0001426904005986 */ /* 0x000fe2000c101532 */
[----:B------:R-:W-:-:S02]  /*9770*/  ISETP.GT.AND P5, PT, R2, RZ, P0 ;  /* 0x000000ff0200720c */ /* 0x000fc400007a4270 */
[----:B------:R-:W-:Y:S02]  /*9780*/  F2FP.F16.F32.PACK_AB R106, RZ, R106 ;  /* 0x0000006aff6a723e */ /* 0x000fe400000000ff */
[----:B------:R-:W-:Y:S02]  /*9790*/  F2FP.F16.F32.PACK_AB R107, RZ, R107 ;  /* 0x0000006bff6b723e */ /* 0x000fe400000000ff */
[----:B------:R-:W-:Y:S01]  /*97a0*/  F2FP.F16.F32.PACK_AB R108, RZ, R108 ;  /* 0x0000006cff6c723e */ /* 0x000fe200000000ff */
[----:B------:R-:W-:Y:S01]  /*97b0*/  @P1 STG.E.U16 desc[UR50][R6.64+0x140], R106 ;  /* 0x0001406a06001986 */ /* 0x000fe2000c101532 */
[----:B------:R-:W-:Y:S02]  /*97c0*/  ISETP.GT.AND P1, PT, R2, 0x8, P3 ;  /* 0x000000080200780c */ /* 0x000fe40001f24270 */
[----:B------:R-:W-:Y:S01]  /*97d0*/  F2FP.F16.F32.PACK_AB R109, RZ, R109 ;  /* 0x0000006dff6d723e */ /* 0x000fe200000000ff */
[----:B------:R-:W-:Y:S01]  /*97e0*/  @P2 STG.E.U16 desc[UR50][R6.64+0x142], R107 ;  /* 0x0001426b06002986 */ /* 0x000fe2000c101532 */
[----:B------:R-:W-:-:S02]  /*97f0*/  ISETP.GT.AND P3, PT, R0, 0xb0, PT ;  /* 0x000000b00000780c */ /* 0x000fc40003f64270 */
[----:B------:R-:W-:Y:S01]  /*9800*/  ISETP.GT.AND P2, PT, R2, 0x8, P0 ;  /* 0x000000080200780c */ /* 0x000fe20000744270 */
[----:B------:R-:W-:Y:S01]  /*9810*/  @P4 STG.E.U16 desc[UR50][R4.64+0x150], R108 ;  /* 0x0001506c04004986 */ /* 0x000fe2000c101532 */
[----:B------:R-:W-:Y:S02]  /*9820*/  ISETP.GT.AND P0, PT, R0, 0xb1, PT ;  /* 0x000000b10000780c */ /* 0x000fe40003f04270 */
[C---:B------:R-:W-:Y:S01]  /*9830*/  ISETP.GT.AND P4, PT, R2.reuse, RZ, P3 ;  /* 0x000000ff0200720c */ /* 0x040fe20001f84270 */
[----:B------:R-:W-:Y:S01]  /*9840*/  @P5 STG.E.U16 desc[UR50][R4.64+0x152], R109 ;  /* 0x0001526d04005986 */ /* 0x000fe2000c101532 */
[----:B------:R-:W-:Y:S02]  /*9850*/  ISETP.GT.AND P5, PT, R2, RZ, P0 ;  /* 0x000000ff0200720c */ /* 0x000fe400007a4270 */
[----:B------:R-:W-:Y:S02]  /*9860*/  F2FP.F16.F32.PACK_AB R110, RZ, R110 ;  /* 0x0000006eff6e723e */ /* 0x000fe400000000ff */
[----:B------:R-:W-:-:S02]  /*9870*/  F2FP.F16.F32.PACK_AB R111, RZ, R111 ;  /* 0x0000006fff6f723e */ /* 0x000fc400000000ff */
[----:B------:R-:W-:Y:S01]  /*9880*/  F2FP.F16.F32.PACK_AB R112, RZ, R112 ;  /* 0x00000070ff70723e */ /* 0x000fe200000000ff */
[----:B------:R-:W-:Y:S01]  /*9890*/  @P1 STG.E.U16 desc[UR50][R6.64+0x150], R110 ;  /* 0x0001506e06001986 */ /* 0x000fe2000c101532 */
[----:B------:R-:W-:Y:S02]  /*98a0*/  ISETP.GT.AND P1, PT, R2, 0x8, P3 ;  /* 0x000000080200780c */ /* 0x000fe40001f24270 */
[----:B------:R-:W-:Y:S01]  /*98b0*/  F2FP.F16.F32.PACK_AB R113, RZ, R113 ;  /* 0x00000071ff71723e */ /* 0x000fe200000000ff */
[----:B------:R-:W-:Y:S01]  /*98c0*/  @P2 STG.E.U16 desc[UR50][R6.64+0x152], R111 ;  /* 0x0001526f06002986 */ /* 0x000fe2000c101532 */
[----:B------:R-:W-:Y:S02]  /*98d0*/  ISETP.GT.AND P3, PT, R0, 0xb8, PT ;  /* 0x000000b80000780c */ /* 0x000fe40003f64270 */
[----:B------:R-:W-:Y:S01]  /*98e0*/  ISETP.GT.AND P2, PT, R2, 0x8, P0 ;  /* 0x000000080200780c */ /* 0x000fe20000744270 */
[----:B------:R-:W-:Y:S01]  /*98f0*/  @P4 STG.E.U16 desc[UR50][R4.64+0x160], R112 ;  /* 0x0001607004004986 */ /* 0x000fe2000c101532 */
[----:B------:R-:W-:-:S02]  /*9900*/  ISETP.GT.AND P0, PT, R0, 0xb9, PT ;  /* 0x000000b90000780c */ /* 0x000fc40003f04270 */
[C---:B------:R-:W-:Y:S01]  /*9910*/  ISETP.GT.AND P4, PT, R2.reuse, RZ, P3 ;  /* 0x000000ff0200720c */ /* 0x040fe20001f84270 */
[----:B------:R-:W-:Y:S01]  /*9920*/  @P5 STG.E.U16 desc[UR50][R4.64+0x162], R113 ;  /* 0x0001627104005986 */ /* 0x000fe2000c101532 */
[C---:B------:R-:W-:Y:S02]  /*9930*/  ISETP.GT.AND P5, PT, R2.reuse, RZ, P0 ;  /* 0x000000ff0200720c */ /* 0x040fe400007a4270 */
[----:B------:R-:W-:Y:S02]  /*9940*/  F2FP.F16.F32.PACK_AB R114, RZ, R114 ;  /* 0x00000072ff72723e */ /* 0x000fe400000000ff */
[----:B------:R-:W-:Y:S02]  /*9950*/  F2FP.F16.F32.PACK_AB R115, RZ, R115 ;  /* 0x00000073ff73723e */ /* 0x000fe400000000ff */
        /* <DEDUP_REMOVED lines=58> */
[C---:B------:R-:W-:Y:S02]  /*9d00*/  ISETP.GT.AND P1, PT, R2.reuse, 0x8, P2 ;  /* 0x000000080200780c */ /* 0x040fe40001724270 */
[----:B------:R-:W-:Y:S01]  /*9d10*/  F2FP.F16.F32.PACK_AB R133, RZ, R133 ;  /* 0x00000085ff85723e */ /* 0x000fe200000000ff */
[----:B------:R-:W-:Y:S01]  /*9d20*/  @P0 STG.E.U16 desc[UR50][R6.64+0x1a2], R131 ;  /* 0x0001a28306000986 */ /* 0x000fe2000c101532 */
[----:B------:R-:W-:-:S02]  /*9d30*/  ISETP.GT.AND P2, PT, R2, 0x8, P3 ;  /* 0x000000080200780c */ /* 0x000fc40001f44270 */
[C---:B------:R-:W-:Y:S01]  /*9d40*/  ISETP.GT.AND P3, PT, R0.reuse, 0xe0, PT ;  /* 0x000000e00000780c */ /* 0x040fe20003f64270 */
        /* <DEDUP_REMOVED lines=9> */
[----:B------:R-:W-:Y:S02]  /*9de0*/  F2FP.F16.F32.PACK_AB R137, RZ, R137 ;  /* 0x00000089ff89723e */ /* 0x000fe400000000ff */
[C---:B------:R-:W-:Y:S01]  /*9df0*/  ISETP.GT.AND P1, PT, R2.reuse, 0x8, P3 ;  /* 0x000000080200780c */ /* 0x040fe20001f24270 */
[----:B------:R-:W-:Y:S01]  /*9e00*/  @P2 STG.E.U16 desc[UR50][R6.64+0x1b2], R135 ;  /* 0x0001b28706002986 */ /* 0x000fe2000c101532 */
[----:B------:R-:W-:Y:S02]  /*9e10*/  ISETP.GT.AND P0, PT, R2, 0x8, P0 ;  /* 0x000000080200780c */ /* 0x000fe40000704270 */
[----:B------:R-:W-:Y:S01]  /*9e20*/  F2FP.F16.F32.PACK_AB R138, RZ, R138 ;  /* 0x0000008aff8a723e */ /* 0x000fe200000000ff */
[----:B------:R-:W-:Y:S01]  /*9e30*/  @P4 STG.E.U16 desc[UR50][R4.64+0x1c0], R136 ;  /* 0x0001c08804004986 */ /* 0x000fe2000c101532 */
[----:B------:R-:W-:-:S02]  /*9e40*/  ISETP.GT.AND P4, PT, R0, 0xe8, PT ;  /* 0x000000e80000780c */ /* 0x000fc40003f84270 */
[----:B------:R-:W-:Y:S01]  /*9e50*/  F2FP.F16.F32.PACK_AB R139, RZ, R139 ;  /* 0x0000008bff8b723e */ /* 0x000fe200000000ff */
[----:B------:R-:W-:Y:S01]  /*9e60*/  @P5 STG.E.U16 desc[UR50][R4.64+0x1c2], R137 ;  /* 0x0001c28904005986 */ /* 0x000fe2000c101532 */
[----:B------:R-:W-:Y:S02]  /*9e70*/  ISETP.GT.AND P5, PT, R0, 0xe9, PT ;  /* 0x000000e90000780c */ /* 0x000fe40003fa4270 */
[C---:B------:R-:W-:Y:S01]  /*9e80*/  ISETP.GT.AND P2, PT, R2.reuse, RZ, P4 ;  /* 0x000000ff0200720c */ /* 0x040fe20002744270 */
[----:B------:R-:W-:Y:S01]  /*9e90*/  @P1 STG.E.U16 desc[UR50][R6.64+0x1c0], R138 ;  /* 0x0001c08a06001986 */ /* 0x000fe2000c101532 */
[C---:B------:R-:W-:Y:S02]  /*9ea0*/  ISETP.GT.AND P6, PT, R2.reuse, RZ, P5 ;  /* 0x000000ff0200720c */ /* 0x040fe40002fc4270 */
[----:B------:R-:W-:Y:S01]  /*9eb0*/  ISETP.GT.AND P4, PT, R2, 0x8, P4 ;  /* 0x000000080200780c */ /* 0x000fe20002784270 */
[----:B------:R-:W-:Y:S01]  /*9ec0*/  @P0 STG.E.U16 desc[UR50][R6.64+0x1c2], R139 ;  /* 0x0001c28b06000986 */ /* 0x000fe2000c101532 */
[----:B------:R-:W-:-:S02]  /*9ed0*/  F2FP.F16.F32.PACK_AB R140, RZ, R140 ;  /* 0x0000008cff8c723e */ /* 0x000fc400000000ff */
[----:B------:R-:W-:Y:S02]  /*9ee0*/  F2FP.F16.F32.PACK_AB R141, RZ, R141 ;  /* 0x0000008dff8d723e */ /* 0x000fe400000000ff */
[C---:B------:R-:W-:Y:S02]  /*9ef0*/  ISETP.GT.AND P3, PT, R0.reuse, 0xf0, PT ;  /* 0x000000f00000780c */ /* 0x040fe40003f64270 */
[----:B------:R-:W-:Y:S01]  /*9f00*/  F2FP.F16.F32.PACK_AB R142, RZ, R142 ;  /* 0x0000008eff8e723e */ /* 0x000fe200000000ff */
[----:B------:R-:W-:Y:S01]  /*9f10*/  @P2 STG.E.U16 desc[UR50][R4.64+0x1d0], R140 ;  /* 0x0001d08c04002986 */ /* 0x000fe2000c101532 */
[----:B------:R-:W-:Y:S02]  /*9f20*/  ISETP.GT.AND P2, PT, R0, 0xf1, PT ;  /* 0x000000f10000780c */ /* 0x000fe40003f44270 */
[----:B------:R-:W-:Y:S01]  /*9f30*/  F2FP.F16.F32.PACK_AB R143, RZ, R143 ;  /* 0x0000008fff8f723e */ /* 0x000fe200000000ff */
[----:B------:R-:W-:Y:S01]  /*9f40*/  @P6 STG.E.U16 desc[UR50][R4.64+0x1d2], R141 ;  /* 0x0001d28d04006986 */ /* 0x000fe2000c101532 */
[----:B------:R-:W-:-:S02]  /*9f50*/  ISETP.GT.AND P6, PT, R2, 0x8, P5 ;  /* 0x000000080200780c */ /* 0x000fc40002fc4270 */
[C---:B------:R-:W-:Y:S01]  /*9f60*/  ISETP.GT.AND P5, PT, R2.reuse, RZ, P3 ;  /* 0x000000ff0200720c */ /* 0x040fe20001fa4270 */
[----:B------:R-:W-:Y:S01]  /*9f70*/  @P4 STG.E.U16 desc[UR50][R6.64+0x1d0], R142 ;  /* 0x0001d08e06004986 */ /* 0x000fe2000c101532 */
[C---:B------:R-:W-:Y:S02]  /*9f80*/  ISETP.GT.AND P4, PT, R2.reuse, RZ, P2 ;  /* 0x000000ff0200720c */ /* 0x040fe40001784270 */
[----:B------:R-:W-:Y:S02]  /*9f90*/  F2FP.F16.F32.PACK_AB R144, RZ, R144 ;  /* 0x00000090ff90723e */ /* 0x000fe400000000ff */
[----:B------:R-:W-:Y:S02]  /*9fa0*/  ISETP.GT.AND P3, PT, R2, 0x8, P3 ;  /* 0x000000080200780c */ /* 0x000fe40001f64270 */
[C---:B------:R-:W-:Y:S02]  /*9fb0*/  ISETP.GT.AND P0, PT, R0.reuse, 0xf9, PT ;  /* 0x000000f90000780c */ /* 0x040fe40003f04270 */
[----:B------:R-:W-:Y:S01]  /*9fc0*/  ISETP.GT.AND P1, PT, R0, 0xf8, PT ;  /* 0x000000f80000780c */ /* 0x000fe20003f24270 */
[----:B------:R-:W-:Y:S01]  /*9fd0*/  @P6 STG.E.U16 desc[UR50][R6.64+0x1d2], R143 ;  /* 0x0001d28f06006986 */ /* 0x000fe2000c101532 */
[----:B------:R-:W-:-:S02]  /*9fe0*/  ISETP.GT.AND P2, PT, R2, 0x8, P2 ;  /* 0x000000080200780c */ /* 0x000fc40001744270 */
[C---:B------:R-:W-:Y:S01]  /*9ff0*/  ISETP.GT.AND P6, PT, R2.reuse, RZ, P1 ;  /* 0x000000ff0200720c */ /* 0x040fe20000fc4270 */
[----:B------:R-:W-:Y:S01]  /*a000*/  @P5 STG.E.U16 desc[UR50][R4.64+0x1e0], R144 ;  /* 0x0001e09004005986 */ /* 0x000fe2000c101532 */
[C---:B------:R-:W-:Y:S01]  /*a010*/  ISETP.GT.AND P5, PT, R2.reuse, RZ, P0 ;  /* 0x000000ff0200720c */ /* 0x040fe200007a4270 */
[----:B------:R-:W-:Y:S01]  /*a020*/  @P4 IMAD.MOV.U32 R3, RZ, RZ, R5 ;  /* 0x000000ffff034224 */ /* 0x000fe200078e0005 */
[C---:B------:R-:W-:Y:S02]  /*a030*/  ISETP.GT.AND P1, PT, R2.reuse, 0x8, P1 ;  /* 0x000000080200780c */ /* 0x040fe40000f24270 */
[----:B------:R-:W-:Y:S01]  /*a040*/  ISETP.GT.AND P0, PT, R2, 0x8, P0 ;  /* 0x000000080200780c */ /* 0x000fe20000704270 */
[----:B------:R-:W-:Y:S01]  /*a050*/  @P4 IMAD.MOV.U32 R2, RZ, RZ, R4 ;  /* 0x000000ffff024224 */ /* 0x000fe200078e0004 */
[----:B------:R-:W-:Y:S02]  /*a060*/  F2FP.F16.F32.PACK_AB R145, RZ, R145 ;  /* 0x00000091ff91723e */ /* 0x000fe400000000ff */
[----:B------:R-:W-:-:S02]  /*a070*/  F2FP.F16.F32.PACK_AB R146, RZ, R146 ;  /* 0x00000092ff92723e */ /* 0x000fc400000000ff */
[----:B------:R-:W-:Y:S01]  /*a080*/  F2FP.F16.F32.PACK_AB R147, RZ, R147 ;  /* 0x00000093ff93723e */ /* 0x000fe200000000ff */
[----:B------:R0:W-:Y:S01]  /*a090*/  @P4 STG.E.U16 desc[UR50][R2.64+0x1e2], R145 ;  /* 0x0001e29102004986 */ /* 0x0001e2000c101532 */
[----:B------:R-:W-:Y:S02]  /*a0a0*/  F2FP.F16.F32.PACK_AB R148, RZ, R148 ;  /* 0x00000094ff94723e */ /* 0x000fe400000000ff */
[----:B------:R-:W-:Y:S02]  /*a0b0*/  F2FP.F16.F32.PACK_AB R149, RZ, R149 ;  /* 0x00000095ff95723e */ /* 0x000fe400000000ff */
[----:B------:R-:W-:Y:S02]  /*a0c0*/  F2FP.F16.F32.PACK_AB R150, RZ, R150 ;  /* 0x00000096ff96723e */ /* 0x000fe400000000ff */
[----:B------:R-:W-:Y:S01]  /*a0d0*/  F2FP.F16.F32.PACK_AB R151, RZ, R151 ;  /* 0x00000097ff97723e */ /* 0x000fe200000000ff */
[----:B0-----:R-:W-:Y:S02]  /*a0e0*/  @P3 IMAD.MOV.U32 R2, RZ, RZ, R6 ;  /* 0x000000ffff023224 */ /* 0x001fe400078e0006 */
[----:B------:R-:W-:-:S05]  /*a0f0*/  @P3 IMAD.MOV.U32 R3, RZ, RZ, R7 ;  /* 0x000000ffff033224 */ /* 0x000fca00078e0007 */
[----:B------:R0:W-:Y:S02]  /*a100*/  @P3 STG.E.U16 desc[UR50][R2.64+0x1e0], R146 ;  /* 0x0001e09202003986 */ /* 0x0001e4000c101532 */
[----:B0-----:R-:W-:Y:S02]  /*a110*/  @P2 IMAD.MOV.U32 R2, RZ, RZ, R6 ;  /* 0x000000ffff022224 */ /* 0x001fe400078e0006 */
[----:B------:R-:W-:-:S05]  /*a120*/  @P2 IMAD.MOV.U32 R3, RZ, RZ, R7 ;  /* 0x000000ffff032224 */ /* 0x000fca00078e0007 */
[----:B------:R0:W-:Y:S02]  /*a130*/  @P2 STG.E.U16 desc[UR50][R2.64+0x1e2], R147 ;  /* 0x0001e29302002986 */ /* 0x0001e4000c101532 */
[----:B0-----:R-:W-:Y:S02]  /*a140*/  @P6 IMAD.MOV.U32 R2, RZ, RZ, R4 ;  /* 0x000000ffff026224 */ /* 0x001fe400078e0004 */
[----:B------:R-:W-:-:S05]  /*a150*/  @P6 IMAD.MOV.U32 R3, RZ, RZ, R5 ;  /* 0x000000ffff036224 */ /* 0x000fca00078e0005 */
[----:B------:R0:W-:Y:S04]  /*a160*/  @P6 STG.E.U16 desc[UR50][R2.64+0x1f0], R148 ;  /* 0x0001f09402006986 */ /* 0x0001e8000c101532 */
[----:B------:R1:W-:Y:S01]  /*a170*/  @P5 STG.E.U16 desc[UR50][R4.64+0x1f2], R149 ;  /* 0x0001f29504005986 */ /* 0x0003e2000c101532 */
[----:B0-----:R-:W-:Y:S02]  /*a180*/  @P1 IMAD.MOV.U32 R2, RZ, RZ, R6 ;  /* 0x000000ffff021224 */ /* 0x001fe400078e0006 */
[----:B------:R-:W-:-:S05]  /*a190*/  @P1 IMAD.MOV.U32 R3, RZ, RZ, R7 ;  /* 0x000000ffff031224 */ /* 0x000fca00078e0007 */
[----:B------:R1:W-:Y:S04]  /*a1a0*/  @P1 STG.E.U16 desc[UR50][R2.64+0x1f0], R150 ;  /* 0x0001f09602001986 */ /* 0x0003e8000c101532 */
[----:B------:R1:W-:Y:S02]  /*a1b0*/  @P0 STG.E.U16 desc[UR50][R6.64+0x1f2], R151 ;  /* 0x0001f29706000986 */ /* 0x0003e4000c101532 */
.L_x_285:
[----:B------:R-:W-:Y:S05]  /*a1c0*/  BSYNC B0 ;  /* 0x0000000000007941 */ /* 0x000fea0003800000 */
.L_x_31:
[----:B-1----:R-:W-:Y:S01]  /*a1d0*/  IMAD.U32 R2, RZ, RZ, UR36 ;  /* 0x00000024ff027e24 */ /* 0x002fe2000f8e00ff */
[----:B------:R-:W-:Y:S01]  /*a1e0*/  ULDC.64 UR4, c[0x0][0x650] ;  /* 0x0001940000047ab9 */ /* 0x000fe20000000a00 */
[----:B0-----:R-:W-:Y:S01]  /*a1f0*/  IMAD.U32 R0, RZ, RZ, UR40 ;  /* 0x00000028ff007e24 */ /* 0x001fe2000f8e00ff */
[----:B------:R0:W-:Y:S01]  /*a200*/  SYNCS.ARRIVE.TRANS64.A1T0 RZ, [R158+UR46], RZ ;  /* 0x000000ff9eff79a7 */ /* 0x0001e2000810002e */
[----:B------:R-:W-:Y:S01]  /*a210*/  IMAD.U32 R3, RZ, RZ, UR37 ;  /* 0x00000025ff037e24 */ /* 0x000fe2000f8e00ff */
[C---:B------:R-:W-:Y:S01]  /*a220*/  LEA R16, P0, R2.reuse, R16, 0x1 ;  /* 0x0000001002107211 */ /* 0x040fe200078008ff */
[----:B-----5:R-:W-:Y:S02]  /*a230*/  IMAD.MOV.U32 R18, RZ, RZ, -0x1 ;  /* 0xffffffffff127424 */ /* 0x020fe400078e00ff */
[----:B------:R-:W-:Y:S01]  /*a240*/  IMAD.MOV.U32 R19, RZ, RZ, -0x1 ;  /* 0xffffffffff137424 */ /* 0x000fe200078e00ff */
[----:B------:R-:W-:Y:S01]  /*a250*/  LEA.HI.X R17, R2, R17, R0, 0x1, P0 ;  /* 0x0000001102117211 */ /* 0x000fe200000f0c00 */
[----:B------:R-:W-:Y:S01]  /*a260*/  IMAD.MOV.U32 R2, RZ, RZ, -0x1 ;  /* 0xffffffffff027424 */ /* 0x000fe200078e00ff */
[----:B------:R-:W-:-:S02]  /*a270*/  ISETP.GE.U32.AND P0, PT, R16, UR4, PT ;  /* 0x0000000410007c0c */ /* 0x000fc4000bf06070 */
[----:B------:R-:W-:Y:S02]  /*a280*/  PRMT R0, RZ, 0x7610, R0 ;  /* 0x00007610ff007816 */ /* 0x000fe40000000000 */
[----:B------:R-:W-:-:S13]  /*a290*/  ISETP.GE.U32.AND.EX P0, PT, R17, UR5, PT, P0 ;  /* 0x0000000511007c0c */ /* 0x000fda000bf06100 */
[----:B0-----:R-:W-:Y:S05]  /*a2a0*/  @P0 BRA `(.L_x_286) ;  /* 0x00000004008c0947 */ /* 0x001fea0003800000 */
[----:B------:R-:W0:Y:S01]  /*a2b0*/  S2UR UR7, SR_CTAID.X ;  /* 0x00000000000779c3 */ /* 0x000e220000002500 */
[----:B------:R-:W-:Y:S01]  /*a2c0*/  ULDC.64 UR4, c[0x0][0x628] ;  /* 0x00018a0000047ab9 */ /* 0x000fe20000000a00 */
[----:B------:R-:W-:Y:S01]  /*a2d0*/  ULDC UR6, c[0x0][0x150] ;  /* 0x0000540000067ab9 */ /* 0x000fe20000000800 */
[----:B------:R-:W-:Y:S01]  /*a2e0*/  ISETP.NE.U32.AND P0, PT, RZ, UR4, PT ;  /* 0x00000004ff007c0c */ /* 0x000fe2000bf05070 */
[----:B------:R-:W-:Y:S01]  /*a2f0*/  ULDC UR15, c[0x0][0x630] ;  /* 0x00018c00000f7ab9 */ /* 0x000fe20000000800 */
[C---:B------:R-:W-:Y:S01]  /*a300*/  R2UR UR16, R16.reuse ;  /* 0x00000000101072ca */ /* 0x040fe200000e0000 */
[----:B------:R-:W-:Y:S01]  /*a310*/  ULDC UR18, c[0x0][0x154] ;  /* 0x0000550000127ab9 */ /* 0x000fe20000000800 */
[----:B------:R-:W-:Y:S01]  /*a320*/  ISETP.NE.AND.EX P0, PT, RZ, UR5, PT, P0 ;  /* 0x00000005ff007c0c */ /* 0x000fe2000bf05300 */
[----:B------:R-:W1:Y:S01]  /*a330*/  S2UR UR19, SR_CTAID.Y ;  /* 0x00000000001379c3 */ /* 0x000e620000002600 */
[----:B------:R-:W-:Y:S02]  /*a340*/  R2UR UR17, R17 ;  /* 0x00000000111172ca */ /* 0x000fe400000e0000 */
[----:B------:R-:W-:-:S02]  /*a350*/  R2UR UR12, R16 ;  /* 0x00000000100c72ca */ /* 0x000fc400000e0000 */
[----:B------:R-:W-:Y:S02]  /*a360*/  R2UR UR13, R17 ;  /* 0x00000000110d72ca */ /* 0x000fe400000e0000 */
[----:B0-----:R-:W-:-:S05]  /*a370*/  I2FP.F32.U32 R0, UR7 ;  /* 0x0000000700007c45 */ /* 0x001fca0008201000 */
[----:B------:R-:W-:-:S04]  /*a380*/  FMUL R0, R0, UR6 ;  /* 0x0000000600007c20 */ /* 0x000fc80008400000 */
[----:B------:R0:W0:Y:S01]  /*a390*/  F2I.U32.TRUNC.NTZ R2, R0 ;  /* 0x0000000000027305 */ /* 0x000022000020f000 */
[----:B-1----:R-:W-:Y:S05]  /*a3a0*/  @!P0 BRA `(.L_x_287) ;  /* 0x0000000000308947 */ /* 0x002fea0003800000 */
        /* <DEDUP_REMOVED lines=12> */
.L_x_287:
[----:B------:R-:W-:Y:S01]  /*a470*/  USHF.R.U64 UR6, UR12, UR15, UR13 ;  /* 0x0000000f0c067299 */ /* 0x000fe2000800120d */
[----:B0-----:R-:W-:Y:S01]  /*a480*/  I2FP.F32.U32 R0, UR19 ;  /* 0x0000001300007c45 */ /* 0x001fe20008201000 */
[----:B------:R-:W-:Y:S01]  /*a490*/  USHF.R.U32.HI UR4, URZ, UR15, UR13 ;  /* 0x0000000f3f047299 */ /* 0x000fe2000801160d */
[----:B------:R-:W-:Y:S01]  /*a4a0*/  R2UR UR14, R2 ;  /* 0x00000000020e72ca */ /* 0x000fe200000e0000 */
[----:B------:R-:W-:Y:S02]  /*a4b0*/  UIADD3 UR9, UP0, URZ, -UR6, URZ ;  /* 0x800000063f097290 */ /* 0x000fe4000ff1e03f */
[----:B------:R-:W-:Y:S01]  /*a4c0*/  FMUL R0, R0, UR18 ;  /* 0x0000001200007c20 */ /* 0x000fe20008400000 */
[----:B------:R-:W-:Y:S01]  /*a4d0*/  ULDC.64 UR12, c[0x0][0x620] ;  /* 0x00018800000c7ab9 */ /* 0x000fe20000000a00 */
[----:B------:R-:W-:Y:S01]  /*a4e0*/  UIADD3.X UR4, URZ, ~UR4, URZ, UP0, !UPT ;  /* 0x800000043f047290 */ /* 0x000fe200087fe43f */
[----:B------:R-:W-:Y:S01]  /*a4f0*/  UMOV UR10, UR16 ;  /* 0x00000010000a7c82 */ /* 0x000fe20008000000 */
[----:B------:R-:W-:-:S02]  /*a500*/  UMOV UR11, UR17 ;  /* 0x00000011000b7c82 */ /* 0x000fc40008000000 */
[----:B------:R-:W0:Y:S01]  /*a510*/  F2I.U32.TRUNC.NTZ R0, R0 ;  /* 0x0000000000007305 */ /* 0x000e22000020f000 */
[----:B------:R-:W-:Y:S02]  /*a520*/  UIMAD UR4, UR4, UR12, URZ ;  /* 0x0000000c040472a4 */ /* 0x000fe4000f8e023f */
        /* <DEDUP_REMOVED lines=9> */
[----:B------:R-:W-:Y:S01]  /*a5c0*/  USHF.R.U64 UR12, UR10, UR13, UR11 ;  /* 0x0000000d0a0c7299 */ /* 0x000fe2000800120b */
[----:B0-----:R-:W-:Y:S01]  /*a5d0*/  R2UR UR16, R0 ;  /* 0x00000000001072ca */ /* 0x001fe200000e0000 */
[----:B------:R-:W-:Y:S01]  /*a5e0*/  USHF.R.U32.HI UR10, URZ, UR13, UR11 ;  /* 0x0000000d3f0a7299 */ /* 0x000fe2000801160b */
[----:B------:R-:W-:Y:S01]  /*a5f0*/  ISETP.NE.AND.EX P0, PT, RZ, UR5, PT, P0 ;  /* 0x00000005ff007c0c */ /* 0x000fe2000bf05300 */
[----:B------:R-:W-:Y:S01]  /*a600*/  ULDC UR17, c[0x0][0x608] ;  /* 0x0001820000117ab9 */ /* 0x000fe20000000800 */
[----:B------:R-:W-:-:S02]  /*a610*/  ULOP3.LUT UR23, URZ, UR18, URZ, 0x33, !UPT ;  /* 0x000000123f177292 */ /* 0x000fc4000f8e333f */
[----:B------:R-:W-:Y:S02]  /*a620*/  USHF.R.U64 UR18, UR12, UR17, UR10 ;  /* 0x000000110c127299 */ /* 0x000fe4000800120a */
[----:B------:R-:W-:Y:S01]  /*a630*/  USHF.R.U32.HI UR10, URZ, UR17, UR10 ;  /* 0x000000113f0a7299 */ /* 0x000fe2000801160a */
[----:B------:R-:W-:Y:S01]  /*a640*/  UMOV UR20, 0x1 ;  /* 0x0000000100147882 */ /* 0x000fe20000000000 */
[----:B------:R-:W-:Y:S02]  /*a650*/  UIADD3 UR14, -UR14, URZ, URZ ;  /* 0x0000003f0e0e7290 */ /* 0x000fe4000fffe13f */
[----:B------:R-:W-:Y:S02]  /*a660*/  USHF.L.U32 UR13, UR20, UR22, URZ ;  /* 0x00000016140d7299 */ /* 0x000fe4000800063f */
[----:B------:R-:W-:Y:S01]  /*a670*/  USHF.R.U64 UR20, UR18, UR22, UR10 ;  /* 0x0000001612147299 */ /* 0x000fe2000800120a */
[----:B------:R-:W-:Y:S01]  /*a680*/  ULDC UR15, c[0x0][0x144] ;  /* 0x00005100000f7ab9 */ /* 0x000fe20000000800 */
[----:B------:R-:W-:Y:S01]  /*a690*/  ULDC UR8, c[0x0][0x600] ;  /* 0x0001800000087ab9 */ /* 0x000fe20000000800 */
[----:B------:R-:W-:-:S02]  /*a6a0*/  UIADD3 UR21, -UR16, URZ, URZ ;  /* 0x0000003f10157290 */ /* 0x000fc4000fffe13f */
[----:B------:R-:W-:Y:S02]  /*a6b0*/  USHF.R.U32.HI UR17, URZ, UR22, UR10 ;  /* 0x000000163f117299 */ /* 0x000fe4000801160a */
[----:B------:R-:W-:Y:S02]  /*a6c0*/  UIADD3 UR9, UR8, -0x1, URZ ;  /* 0xffffffff08097890 */ /* 0x000fe4000fffe03f */
        /* <DEDUP_REMOVED lines=16> */
.L_x_288:
[----:B------:R-:W-:Y:S01]  /*a7d0*/  UISETP.NE.AND UP0, UPT, UR39, URZ, UPT ;  /* 0x0000003f2700728c */ /* 0x000fe2000bf05270 */
[----:B------:R-:W-:Y:S01]  /*a7e0*/  IMAD.MOV.U32 R0, RZ, RZ, 0x1 ;  /* 0x00000001ff007424 */ /* 0x000fe200078e00ff */
[----:B------:R-:W-:Y:S01]  /*a7f0*/  USHF.R.U64 UR4, UR16, UR24, UR17 ;  /* 0x0000001810047299 */ /* 0x000fe20008001211 */
[----:B------:R-:W-:Y:S01]  /*a800*/  IMAD.U32 R19, RZ, RZ, UR6 ;  /* 0x00000006ff137e24 */ /* 0x000fe2000f8e00ff */
[----:B------:R-:W-:Y:S02]  /*a810*/  ULOP3.LUT UR18, UR18, UR23, URZ, 0xc0, !UPT ;  /* 0x0000001712127292 */ /* 0x000fe4000f8ec03f */
[----:B------:R-:W-:Y:S02]  /*a820*/  UIADD3 UR5, -UR4, URZ, URZ ;  /* 0x0000003f04057290 */ /* 0x000fe4000fffe13f */
[----:B------:R-:W-:Y:S02]  /*a830*/  ULOP3.LUT UR9, UR12, UR9, URZ, 0xc0, !UPT ;  /* 0x000000090c097292 */ /* 0x000fe4000f8ec03f */
[----:B------:R-:W-:-:S02]  /*a840*/  UIMAD UR4, UR13, UR4, UR18 ;  /* 0x000000040d0472a4 */ /* 0x000fc4000f8e0212 */
[----:B------:R-:W-:Y:S02]  /*a850*/  @UP0 UIMAD UR22, UR26, UR21, UR19 ;  /* 0x000000151a1602a4 */ /* 0x000fe4000f8e0213 */
[----:B------:R-:W-:Y:S01]  /*a860*/  UIMAD UR5, UR5, UR25, UR20 ;  /* 0x00000019050572a4 */ /* 0x000fe2000f8e0214 */
[----:B------:R-:W-:Y:S02]  /*a870*/  ULDC UR7, c[0x0][0x610] ;  /* 0x0001840000077ab9 */ /* 0x000fe40000000800 */
[----:B------:R-:W-:Y:S02]  /*a880*/  UIMAD UR4, UR4, UR7, UR22 ;  /* 0x00000007040472a4 */ /* 0x000fe4000f8e0216 */
[----:B------:R-:W-:-:S04]  /*a890*/  UIMAD UR5, UR5, UR8, UR9 ;  /* 0x00000008050572a4 */ /* 0x000fc8000f8e0209 */
[----:B------:R-:W-:Y:S02]  /*a8a0*/  USEL UR7, UR5, UR4, !UP0 ;  /* 0x0000000405077287 */ /* 0x000fe4000c000000 */
[----:B------:R-:W-:-:S04]  /*a8b0*/  USEL UR4, UR4, UR5, !UP0 ;  /* 0x0000000504047287 */ /* 0x000fc8000c000000 */
[----:B------:R-:W-:Y:S02]  /*a8c0*/  IMAD.U32 R2, RZ, RZ, UR7 ;  /* 0x00000007ff027e24 */ /* 0x000fe4000f8e00ff */
[----:B------:R-:W-:-:S07]  /*a8d0*/  IMAD.U32 R18, RZ, RZ, UR4 ;  /* 0x00000004ff127e24 */ /* 0x000fce000f8e00ff */
.L_x_286:
[----:B------:R-:W-:Y:S02]  /*a8e0*/  LOP3.LUT P0, RZ, R0, 0xff, RZ, 0xc0, !PT ;  /* 0x000000ff00ff7812 */ /* 0x000fe4000780c0ff */
[----:B------:R-:W-:-:S11]  /*a8f0*/  LOP3.LUT R166, R166, 0x1, RZ, 0x3c, !PT ;  /* 0x00000001a6a67812 */ /* 0x000fd600078e3cff */
[----:B------:R-:W-:Y:S05]  /*a900*/  @P0 BRA `(.L_x_289) ;  /* 0xffffff6800fc0947 */ /* 0x000fea000383ffff */
[----:B------:R-:W-:Y:S05]  /*a910*/  EXIT ;  /* 0x000000000000794d */ /* 0x000fea0003800000 */
.L_x_12:
[----:B------:R-:W-:-:S08]  /*a920*/  ISETP.NE.AND P0, PT, RZ, UR8, PT ;  /* 0x00000008ff007c0c */ /* 0x000fd0000bf05270 */
[----:B-----5:R-:W0:-:S00]  /*a930*/  USETMAXREG.DEALLOC.CTAPOOL 0x28 ;  /* 0x00000028000079c8 */ /* 0x020e0000080e0500 */
[----:B------:R-:W-:Y:S05]  /*a940*/  @P0 EXIT ;  /* 0x000000000000094d */ /* 0x000fea0003800000 */
[----:B0-----:R-:W-:Y:S01]  /*a950*/  LOP3.LUT P0, RZ, R5, 0xff, RZ, 0xc0, !PT ;  /* 0x000000ff05ff7812 */ /* 0x001fe2000780c0ff */
[----:B------:R-:W-:Y:S02]  /*a960*/  IMAD.MOV.U32 R8, RZ, RZ, 0x1 ;  /* 0x00000001ff087424 */ /* 0x000fe400078e00ff */
[----:B------:R-:W-:-:S10]  /*a970*/  IMAD.MOV.U32 R0, RZ, RZ, RZ ;  /* 0x000000ffff007224 */ /* 0x000fd400078e00ff */
[----:B------:R-:W-:Y:S05]  /*a980*/  @!P0 BRA `(.L_x_290) ;  /* 0x0000000c002c8947 */ /* 0x000fea0003800000 */
[----:B------:R-:W-:Y:S01]  /*a990*/  LOP3.LUT P0, RZ, R4, 0x1f, RZ, 0xc0, !PT ;  /* 0x0000001f04ff7812 */ /* 0x000fe2000780c0ff */
[----:B------:R-:W-:Y:S01]  /*a9a0*/  ULDC UR5, c[0x0][0x658] ;  /* 0x0001960000057ab9 */ /* 0x000fe20000000800 */
[----:B------:R-:W-:Y:S01]  /*a9b0*/  UMOV UR6, 0xffffffff ;  /* 0xffffffff00067882 */ /* 0x000fe20000000000 */
[----:B------:R-:W-:Y:S01]  /*a9c0*/  BSSY B0, `(.L_x_290) ;  /* 0x00000c7000007945 */ /* 0x000fe20003800000 */
[----:B------:R-:W-:Y:S01]  /*a9d0*/  USHF.L.U32 UR6, UR6, UR5, URZ ;  /* 0x0000000506067299 */ /* 0x000fe2000800063f */
[C---:B------:R-:W-:Y:S01]  /*a9e0*/  ISETP.NE.AND P3, PT, R3.reuse, RZ, PT ;  /* 0x000000ff0300720c */ /* 0x040fe20003f65270 */
[----:B------:R-:W-:Y:S01]  /*a9f0*/  IMAD.MOV.U32 R9, RZ, RZ, 0x1 ;  /* 0x00000001ff097424 */ /* 0x000fe200078e00ff */
[----:B------:R-:W-:Y:S01]  /*aa00*/  ISETP.NE.OR P0, PT, R3, RZ, !P0 ;  /* 0x000000ff0300720c */ /* 0x000fe20004705670 */
[----:B------:R-:W-:Y:S01]  /*aa10*/  IMAD.MOV.U32 R8, RZ, RZ, 0x1 ;  /* 0x00000001ff087424 */ /* 0x000fe200078e00ff */
[----:B------:R-:W-:Y:S01]  /*aa20*/  ULDC UR4, c[0x0][0x600] ;  /* 0x0001800000047ab9 */ /* 0x000fe20000000800 */
[----:B------:R-:W-:Y:S01]  /*aa30*/  IMAD.MOV.U32 R0, RZ, RZ, RZ ;  /* 0x000000ffff007224 */ /* 0x000fe200078e00ff */
[----:B------:R-:W-:Y:S01]  /*aa40*/  UMOV UR7, 0x1 ;  /* 0x0000000100077882 */ /* 0x000fe20000000000 */
[----:B------:R-:W-:-:S02]  /*aa50*/  UIADD3 UR13, UR38, 0x1, URZ ;  /* 0x00000001260d7890 */ /* 0x000fc4000fffe03f */
[----:B------:R-:W-:Y:S02]  /*aa60*/  ULOP3.LUT UR21, UR41, 0x2, URZ, 0xfc, !UPT ;  /* 0x0000000229157892 */ /* 0x000fe4000f8efc3f */
[----:B------:R-:W-:Y:S02]  /*aa70*/  UIADD3 UR4, UR4, -0x1, URZ ;  /* 0xffffffff04047890 */ /* 0x000fe4000fffe03f */
[----:B------:R-:W-:Y:S02]  /*aa80*/  USHF.L.U32 UR5, UR7, UR5, URZ ;  /* 0x0000000507057299 */ /* 0x000fe4000800063f */
[----:B------:R-:W-:Y:S01]  /*aa90*/  ULOP3.LUT UR6, URZ, UR6, URZ, 0x33, !UPT ;  /* 0x000000063f067292 */ /* 0x000fe2000f8e333f */
[----:B------:R-:W-:-:S11]  /*aaa0*/  ULDC.64 UR30, c[0x0][0x198] ;  /* 0x00006600001e7ab9 */ /* 0x000fd60000000a00 */
.L_x_302:
[----:B------:R-:W-:-:S03]  /*aab0*/  UMOV UR7, 0xffffffff ;  /* 0xffffffff00077882 */ /* 0x000fc60000000000 */
[----:B------:R-:W-:Y:S05]  /*aac0*/  BRA.DIV UR7, `(.L_x_291) ;  /* 0x0000000e07ac7947 */ /* 0x000fea000b800000 */
[----:B------:R-:W-:-:S13]  /*aad0*/  ELECT P6, URZ, PT ;  /* 0x00000000003f782f */ /* 0x000fda00038c0000 */
.L_x_313:
[----:B------:R-:W0:Y:S01]  /*aae0*/  LDC R3, c[0x0][0x28c] ;  /* 0x0000a300ff037b82 */ /* 0x000e220000000800 */
[----:B------:R-:W-:Y:S01]  /*aaf0*/  BSSY B1, `(.L_x_292) ;  /* 0x000003e000017945 */ /* 0x000fe20003800000 */
[----:B0-----:R-:W-:-:S13]  /*ab00*/  ISETP.LT.OR P6, PT, R3, 0x1, !P6 ;  /* 0x000000010300780c */ /* 0x001fda00077c1670 */
[----:B------:R-:W-:Y:S05]  /*ab10*/  @P6 BRA `(.L_x_293) ;  /* 0x0000000000ec6947 */ /* 0x000fea0003800000 */
[----:B------:R-:W-:Y:S02]  /*ab20*/  IMAD.SHL.U32 R6, R2, 0x100, RZ ;  /* 0x0000010002067824 */ /* 0x000fe400078e00ff */
[----:B------:R-:W-:Y:S02]  /*ab30*/  IMAD.SHL.U32 R18, R18, 0x40, RZ ;  /* 0x0000004012127824 */ /* 0x000fe400078e00ff */
[----:B------:R-:W-:Y:S02]  /*ab40*/  IMAD.MOV.U32 R11, RZ, RZ, RZ ;  /* 0x000000ffff0b7224 */ /* 0x000fe400078e00ff */
[----:B------:R-:W-:Y:S02]  /*ab50*/  IMAD.U32 R12, RZ, RZ, UR13 ;  /* 0x0000000dff0c7e24 */ /* 0x000fe4000f8e00ff */
[----:B------:R-:W-:Y:S02]  /*ab60*/  IMAD.MOV.U32 R2, RZ, RZ, R8 ;  /* 0x000000ffff027224 */ /* 0x000fe400078e0008 */
[----:B------:R-:W-:-:S07]  /*ab70*/  IMAD.MOV.U32 R3, RZ, RZ, R0 ;  /* 0x000000ffff037224 */ /* 0x000fce00078e0000 */
.L_x_297:
[----:B------:R-:W0:Y:S01]  /*ab80*/  S2R R5, SR_CgaCtaId ;  /* 0x0000000000057919 */ /* 0x000e220000008800 */
[----:B------:R-:W-:-:S04]  /*ab90*/  MOV R4, 0x400 ;  /* 0x0000040000047802 */ /* 0x000fc80000000f00 */
[----:B0-----:R-:W-:Y:S02]  /*aba0*/  LEA R10, R5, R4, 0x18 ;  /* 0x00000004050a7211 */ /* 0x001fe400078ec0ff */
[----:B------:R-:W-:Y:S01]  /*abb0*/  SHF.L.U32 R4, R2, 0x1f, RZ ;  /* 0x0000001f02047819 */ /* 0x000fe200000006ff */
[----:B------:R-:W0:Y:S02]  /*abc0*/  @!P3 LDC R5, c[0x0][0x500] ;  /* 0x00014000ff05bb82 */ /* 0x000e240000000800 */
[----:B------:R-:W-:-:S04]  /*abd0*/  IMAD R7, R3, 0x8, R10 ;  /* 0x0000000803077824 */ /* 0x000fc800078e020a */
[----:B------:R-:W1:Y:S02]  /*abe0*/  SYNCS.PHASECHK.TRANS64.TRYWAIT P1, [R7+URZ+0x10], R4 ;  /* 0x00001004070075a7 */ /* 0x000e64000802017f */
[----:B-1----:R-:W-:Y:S05]  /*abf0*/  @!P1 BRA `(.L_x_294) ;  /* 0x0000000c00809947 */ /* 0x002fea0003800000 */
.L_x_314:
[----:B------:R-:W-:Y:S01]  /*ac00*/  UPRMT UR7, UR21, 0x9910, URZ ;  /* 0x0000991015077896 */ /* 0x000fe2000800003f */
[----:B0-----:R0:W-:Y:S03]  /*ac10*/  @!P3 SYNCS.ARRIVE.TRANS64 RZ, [R7+URZ], R5 ;  /* 0x0000000507ffb9a7 */ /* 0x0011e6000800003f */
[----:B------:R-:W-:-:S06]  /*ac20*/  UISETP.NE.AND UP0, UPT, UR7, 0x2, UPT ;  /* 0x000000020700788c */ /* 0x000fcc000bf05270 */
[----:B------:R-:W-:-:S13]  /*ac30*/  PLOP3.LUT P1, PT, PT, PT, UP0, 0x80, 0x0 ;  /* 0x000000000000781c */ /* 0x000fda0003f2f008 */
[----:B0-----:R-:W-:Y:S05]  /*ac40*/  @P1 BRA `(.L_x_295) ;  /* 0x0000000000041947 */ /* 0x001fea0003800000 */
[----:B------:R-:W-:Y:S01]  /*ac50*/  BPT.TRAP 0x1 ;  /* 0x000000040000795c */ /* 0x000fe20000300000 */
.L_x_295:
[----:B------:R-:W-:Y:S05]  /*ac60*/  @P0 BRA `(.L_x_296) ;  /* 0x0000000000040947 */ /* 0x000fea0003800000 */
[----:B------:R-:W-:Y:S01]  /*ac70*/  BPT.TRAP 0x1 ;  /* 0x000000040000795c */ /* 0x000fe20000300000 */
.L_x_296:
[--C-:B-1----:R-:W-:Y:S01]  /*ac80*/  IMAD R4, R3, 0x4000, R10.reuse ;  /* 0x0000400003047824 */ /* 0x102fe200078e020a */
[----:B------:R-:W-:Y:S01]  /*ac90*/  R2UR UR27, R11 ;  /* 0x000000000b1b72ca */ /* 0x000fe200000e0000 */
[----:B------:R-:W-:Y:S01]  /*aca0*/  IMAD R10, R3, 0x10000, R10 ;  /* 0x00010000030a7824 */ /* 0x000fe200078e020a */
[----:B------:R-:W-:Y:S01]  /*acb0*/  R2UR UR25, R7 ;  /* 0x00000000071972ca */ /* 0x000fe200000e0000 */
[----:B------:R-:W-:Y:S01]  /*acc0*/  VIADD R12, R12, 0xffffffff ;  /* 0xffffffff0c0c7836 */ /* 0x000fe20000000000 */
[----:B------:R-:W-:Y:S01]  /*acd0*/  R2UR UR24, R4 ;  /* 0x00000000041872ca */ /* 0x000fe200000e0000 */
[----:B------:R-:W-:Y:S01]  /*ace0*/  UIADD3 UR14, UP0, UR30, 0xf0, URZ ;  /* 0x000000f01e0e7890 */ /* 0x000fe2000ff1e03f */
[----:B------:R-:W-:Y:S01]  /*acf0*/  R2UR UR8, R10 ;  /* 0x000000000a0872ca */ /* 0x000fe200000e0000 */
[----:B------:R-:W-:Y:S01]  /*ad00*/  UIADD3 UR32, UP1, UR30, 0x1f0, URZ ;  /* 0x000001f01e207890 */ /* 0x000fe2000ff3e03f */
[----:B------:R-:W-:Y:S01]  /*ad10*/  R2UR UR28, R19 ;  /* 0x00000000131c72ca */ /* 0x000fe200000e0000 */
[----:B------:R-:W-:Y:S01]  /*ad20*/  UIADD3.X UR15, URZ, UR31, URZ, UP0, !UPT ;  /* 0x0000001f3f0f7290 */ /* 0x000fe200087fe43f */
[----:B------:R-:W-:Y:S01]  /*ad30*/  R2UR UR19, R6 ;  /* 0x00000000061372ca */ /* 0x000fe200000e0000 */
[----:B------:R-:W-:Y:S01]  /*ad40*/  UIADD3.X UR33, URZ, UR31, URZ, UP1, !UPT ;  /* 0x0000001f3f217290 */ /* 0x000fe20008ffe43f */
[----:B------:R-:W-:Y:S01]  /*ad50*/  R2UR UR26, R18 ;  /* 0x00000000121a72ca */ /* 0x000fe200000e0000 */
[----:B------:R-:W-:Y:S01]  /*ad60*/  VIADD R3, R3, 0x1 ;  /* 0x0000000103037836 */ /* 0x000fe20000000000 */
[----:B------:R-:W-:Y:S01]  /*ad70*/  ISETP.GT.AND P2, PT, R12, 0x1, PT ;  /* 0x000000010c00780c */ /* 0x000fe20003f44270 */
[----:B------:R-:W-:Y:S01]  /*ad80*/  UIADD3 UR10, UR27, 0x40, URZ ;  /* 0x000000401b0a7890 */ /* 0x000fe2000fffe03f */
[----:B------:R-:W-:Y:S01]  /*ad90*/  VIADD R11, R11, 0x80 ;  /* 0x000000800b0b7836 */ /* 0x000fe20000000000 */
[----:B------:R-:W-:Y:S01]  /*ada0*/  UIADD3 UR24, UR24, 0x100, URZ ;  /* 0x0000010018187890 */ /* 0x000fe2000fffe03f */
[----:B------:R-:W-:Y:S01]  /*adb0*/  ISETP.NE.AND P1, PT, R3, 0x2, PT ;  /* 0x000000020300780c */ /* 0x000fe20003f25270 */
[----:B------:R-:W-:-:S02]  /*adc0*/  UIADD3 UR16, UR8, 0x8100, URZ ;  /* 0x0000810008107890 */ /* 0x000fc4000fffe03f */
[----:B------:R-:W-:Y:S01]  /*add0*/  UIADD3 UR8, UR8, 0x10100, URZ ;  /* 0x0001010008087890 */ /* 0x000fe2000fffe03f */
[----:B------:R-:W-:Y:S01]  /*ade0*/  SEL R5, RZ, 0x1, P1 ;  /* 0x00000001ff057807 */ /* 0x000fe20000800000 */
[----:B------:R-:W-:Y:S01]  /*adf0*/  UMOV UR22, 0x0 ;  /* 0x0000000000167882 */ /* 0x000fe20000000000 */
[----:B------:R-:W-:Y:S01]  /*ae00*/  UMOV UR23, 0x10000000 ;  /* 0x1000000000177882 */ /* 0x000fe20000000000 */
[----:B------:R-:W-:Y:S01]  /*ae10*/  UMOV UR17, UR25 ;  /* 0x0000001900117c82 */ /* 0x000fe20008000000 */
[----:B------:R-:W-:Y:S01]  /*ae20*/  UMOV UR18, UR27 ;  /* 0x0000001b00127c82 */ /* 0x000fe20008000000 */
[----:B------:R-:W-:Y:S01]  /*ae30*/  UMOV UR20, UR28 ;  /* 0x0000001c00147c82 */ /* 0x000fe20008000000 */
[----:B------:R-:W-:Y:S01]  /*ae40*/  UMOV UR9, UR25 ;  /* 0x0000001900097c82 */ /* 0x000fe20008000000 */
[----:B------:R-:W-:Y:S01]  /*ae50*/  UMOV UR11, UR19 ;  /* 0x00000013000b7c82 */ /* 0x000fe20008000000 */
[----:B------:R0:W-:Y:S01]  /*ae60*/  UTMALDG.3D [UR24], [UR14], desc[UR22] ;  /* 0x000016180e0075b4 */ /* 0x0001e20008011000 */
[----:B------:R-:W-:Y:S01]  /*ae70*/  UMOV UR12, UR28 ;  /* 0x0000001c000c7c82 */ /* 0x000fe20008000000 */
[----:B------:R-:W-:-:S02]  /*ae80*/  LOP3.LUT R2, R2, R5, RZ, 0x3c, !PT ;  /* 0x0000000502027212 */ /* 0x000fc400078e3cff */
[----:B------:R-:W-:Y:S01]  /*ae90*/  SEL R3, R3, RZ, P1 ;  /* 0x000000ff03037207 */ /* 0x000fe20000800000 */
[----:B------:R0:W-:Y:S01]  /*aea0*/  UTMALDG.3D [UR16], [UR32], desc[UR22] ;  /* 0x00001610200075b4 */ /* 0x0001e20008011000 */
[----:B------:R0:W-:Y:S02]  /*aeb0*/  UTMALDG.3D [UR8], [UR32], desc[UR22] ;  /* 0x00001608200075b4 */ /* 0x0001e40008011000 */
[----:B0-----:R-:W-:Y:S05]  /*aec0*/  @P2 BRA `(.L_x_297) ;  /* 0xfffffffc002c2947 */ /* 0x001fea000383ffff */
.L_x_293:
[----:B------:R-:W-:Y:S05]  /*aed0*/  BSYNC B1 ;  /* 0x0000000000017941 */ /* 0x000fea0003800000 */
.L_x_292:
[----:B------:R-:W-:Y:S01]  /*aee0*/  LOP3.LUT P4, RZ, R9, 0xff, RZ, 0xc0, !PT ;  /* 0x000000ff09ff7812 */ /* 0x000fe2000788c0ff */
[----:B------:R-:W-:Y:S01]  /*aef0*/  VIADD R0, R0, UR38 ;  /* 0x0000002600007c36 */ /* 0x000fe20008000000 */
[----:B------:R-:W-:Y:S01]  /*af00*/  ULDC.64 UR8, c[0x0][0x650] ;  /* 0x0001940000087ab9 */ /* 0x000fe20000000a00 */
[----:B------:R-:W-:Y:S01]  /*af10*/  BSSY B1, `(.L_x_298) ;  /* 0x000006f000017945 */ /* 0x000fe20003800000 */
[----:B------:R-:W-:Y:S01]  /*af20*/  IMAD.MOV.U32 R18, RZ, RZ, -0x1 ;  /* 0xffffffffff127424 */ /* 0x000fe200078e00ff */
[----:B------:R-:W-:Y:S01]  /*af30*/  PRMT R9, RZ, 0x7610, R9 ;  /* 0x00007610ff097816 */ /* 0x000fe20000000009 */
[----:B------:R-:W-:Y:S01]  /*af40*/  IMAD.MOV.U32 R19, RZ, RZ, -0x1 ;  /* 0xffffffffff137424 */ /* 0x000fe200078e00ff */
[C---:B------:R-:W-:Y:S02]  /*af50*/  ISETP.GT.U32.AND P1, PT, R0.reuse, 0x1, PT ;  /* 0x000000010000780c */ /* 0x040fe40003f24070 */
[----:B------:R-:W-:Y:S02]  /*af60*/  SHF.R.U32.HI R2, RZ, 0x1, R0 ;  /* 0x00000001ff027819 */ /* 0x000fe40000011600 */
[----:B------:R-:W-:-:S02]  /*af70*/  LOP3.LUT R0, R0, 0x1, RZ, 0xc0, !PT ;  /* 0x0000000100007812 */ /* 0x000fc400078ec0ff */
[----:B------:R-:W0:Y:S01]  /*af80*/  @P4 S2R R4, SR_CgaCtaId ;  /* 0x0000000000044919 */ /* 0x000e220000008800 */
[----:B------:R-:W-:Y:S02]  /*af90*/  @P4 MOV R3, 0x400 ;  /* 0x0000040000034802 */ /* 0x000fe40000000f00 */
[----:B------:R-:W-:-:S04]  /*afa0*/  LOP3.LUT R2, R2, 0x1, RZ, 0xc0, !PT ;  /* 0x0000000102027812 */ /* 0x000fc800078ec0ff */
[----:B------:R-:W-:Y:S02]  /*afb0*/  ISETP.NE.U32.AND P2, PT, R2, 0x1, PT ;  /* 0x000000010200780c */ /* 0x000fe40003f45070 */
[----:B0-----:R-:W-:Y:S01]  /*afc0*/  @P4 LEA R3, R4, R3, 0x18 ;  /* 0x0000000304034211 */ /* 0x001fe200078ec0ff */
[----:B------:R-:W-:-:S03]  /*afd0*/  IMAD.U32 R4, RZ, RZ, UR38 ;  /* 0x00000026ff047e24 */ /* 0x000fc6000f8e00ff */
[----:B------:R0:W-:Y:S01]  /*afe0*/  @P4 SYNCS.ARRIVE.TRANS64.A1T0 RZ, [R3+URZ+0x58], RZ ;  /* 0x000058ff03ff49a7 */ /* 0x0001e2000810003f */
[----:B------:R-:W-:Y:S02]  /*aff0*/  IADD3 R16, P4, R16, UR36, RZ ;  /* 0x0000002410107c10 */ /* 0x000fe4000ff9e0ff */
[----:B------:R-:W-:Y:S02]  /*b000*/  ISETP.LT.U32.AND P1, PT, R4, 0x2, P1 ;  /* 0x000000020400780c */ /* 0x000fe40000f21070 */
[----:B------:R-:W-:Y:S02]  /*b010*/  IADD3.X R17, R17, UR40, RZ, P4, !PT ;  /* 0x0000002811117c10 */ /* 0x000fe4000a7fe4ff */
[----:B------:R-:W-:Y:S02]  /*b020*/  ISETP.GE.U32.AND P4, PT, R16, UR8, PT ;  /* 0x0000000810007c0c */ /* 0x000fe4000bf86070 */
[----:B0-----:R-:W-:Y:S02]  /*b030*/  SEL R3, RZ, 0x1, !P1 ;  /* 0x00000001ff037807 */ /* 0x001fe40004800000 */
[----:B------:R-:W-:-:S02]  /*b040*/  ISETP.GE.U32.AND.EX P1, PT, R17, UR9, PT, P4 ;  /* 0x0000000911007c0c */ /* 0x000fc4000bf26140 */
[----:B------:R-:W-:-:S04]  /*b050*/  ISETP.GT.U32.AND P2, PT, R4, 0x1, !P2 ;  /* 0x000000010400780c */ /* 0x000fc80005744070 */
[----:B------:R-:W-:-:S04]  /*b060*/  SEL R2, RZ, 0x1, !P2 ;  /* 0x00000001ff027807 */ /* 0x000fc80005000000 */
[--C-:B------:R-:W-:Y:S01]  /*b070*/  LOP3.LUT R8, R2, R8, R3.reuse, 0x96, !PT ;  /* 0x0000000802087212 */ /* 0x100fe200078e9603 */
[----:B------:R-:W-:Y:S01]  /*b080*/  IMAD.MOV.U32 R2, RZ, RZ, -0x1 ;  /* 0xffffffffff027424 */ /* 0x000fe200078e00ff */
[----:B------:R-:W-:Y:S01]  /*b090*/  PRMT R3, RZ, 0x7610, R3 ;  /* 0x00007610ff037816 */ /* 0x000fe20000000003 */
[----:B------:R-:W-:Y:S06]  /*b0a0*/  @P1 BRA `(.L_x_299) ;  /* 0x0000000400541947 */ /* 0x000fec0003800000 */
[----:B------:R-:W0:Y:S01]  /*b0b0*/  S2UR UR7, SR_CTAID.X ;  /* 0x00000000000779c3 */ /* 0x000e220000002500 */
[----:B------:R-:W-:Y:S01]  /*b0c0*/  ULDC.64 UR8, c[0x0][0x628] ;  /* 0x00018a0000087ab9 */ /* 0x000fe20000000a00 */
[----:B------:R-:W-:Y:S01]  /*b0d0*/  ULDC UR10, c[0x0][0x150] ;  /* 0x00005400000a7ab9 */ /* 0x000fe20000000800 */
[----:B------:R-:W-:Y:S01]  /*b0e0*/  ISETP.NE.U32.AND P1, PT, RZ, UR8, PT ;  /* 0x00000008ff007c0c */ /* 0x000fe2000bf25070 */
[----:B------:R-:W-:Y:S01]  /*b0f0*/  ULDC UR11, c[0x0][0x630] ;  /* 0x00018c00000b7ab9 */ /* 0x000fe20000000800 */
[----:B------:R-:W-:Y:S01]  /*b100*/  ULDC UR14, c[0x0][0x154] ;  /* 0x00005500000e7ab9 */ /* 0x000fe20000000800 */
[----:B------:R-:W-:Y:S01]  /*b110*/  IMAD.MOV.U32 R2, RZ, RZ, R16 ;  /* 0x000000ffff027224 */ /* 0x000fe200078e0010 */
[----:B------:R-:W-:Y:S01]  /*b120*/  ISETP.NE.AND.EX P1, PT, RZ, UR9, PT, P1 ;  /* 0x00000009ff007c0c */ /* 0x000fe2000bf25310 */
[----:B------:R-:W1:Y:S01]  /*b130*/  S2UR UR12, SR_CTAID.Y ;  /* 0x00000000000c79c3 */ /* 0x000e620000002600 */
[----:B0-----:R-:W-:-:S05]  /*b140*/  I2FP.F32.U32 R3, UR7 ;  /* 0x0000000700037c45 */ /* 0x001fca0008201000 */
[----:B------:R-:W-:Y:S01]  /*b150*/  FMUL R10, R3, UR10 ;  /* 0x0000000a030a7c20 */ /* 0x000fe20008400000 */
[----:B------:R-:W-:-:S05]  /*b160*/  IMAD.MOV.U32 R3, RZ, RZ, R17 ;  /* 0x000000ffff037224 */ /* 0x000fca00078e0011 */
[----:B------:R-:W-:Y:S05]  /*b170*/  @!P1 BRA `(.L_x_300) ;  /* 0x0000000000289947 */ /* 0x000fea0003800000 */
[----:B------:R-:W-:Y:S02]  /*b180*/  ULDC UR10, c[0x0][0x634] ;  /* 0x00018d00000a7ab9 */ /* 0x000fe40000000800 */
[----:B------:R-:W-:-:S05]  /*b190*/  IADD3 R7, P1, R16, UR10, RZ ;  /* 0x0000000a10077c10 */ /* 0x000fca000ff3e0ff */
[----:B------:R-:W-:-:S04]  /*b1a0*/  IMAD.X R11, RZ, RZ, R17, P1 ;  /* 0x000000ffff0b7224 */ /* 0x000fc800008e0611 */
[----:B------:R-:W-:-:S04]  /*b1b0*/  IMAD.WIDE.U32 R4, R11, UR8, RZ ;  /* 0x000000080b047c25 */ /* 0x000fc8000f8e00ff */
[----:B------:R-:W-:-:S04]  /*b1c0*/  IMAD.WIDE.U32 R4, P1, R7, UR9, R4 ;  /* 0x0000000907047c25 */ /* 0x000fc8000f820004 */
[----:B------:R-:W-:-:S04]  /*b1d0*/  IMAD.WIDE.U32 R6, R7, UR8, RZ ;  /* 0x0000000807067c25 */ /* 0x000fc8000f8e00ff */
[----:B------:R-:W-:Y:S01]  /*b1e0*/  IMAD.X R3, RZ, RZ, RZ, P1 ;  /* 0x000000ffff037224 */ /* 0x000fe200008e06ff */
[----:B------:R-:W-:Y:S01]  /*b1f0*/  IADD3 RZ, P1, R7, R4, RZ ;  /* 0x0000000407ff7210 */ /* 0x000fe20007f3e0ff */
[----:B------:R-:W-:-:S04]  /*b200*/  IMAD.MOV.U32 R2, RZ, RZ, R5 ;  /* 0x000000ffff027224 */ /* 0x000fc800078e0005 */
[----:B------:R-:W-:-:S08]  /*b210*/  IMAD.WIDE.U32.X R2, R11, UR9, R2, P1 ;  /* 0x000000090b027c25 */ /* 0x000fd000088e0402 */
.L_x_300:
[--C-:B------:R-:W-:Y:S01]  /*b220*/  SHF.R.U64 R19, R2, UR11, R3.reuse ;  /* 0x0000000b02137c19 */ /* 0x100fe20008001203 */
[----:B------:R-:W0:Y:S01]  /*b230*/  F2I.U32.TRUNC.NTZ R10, R10 ;  /* 0x0000000a000a7305 */ /* 0x000e22000020f000 */
[----:B------:R-:W-:Y:S01]  /*b240*/  SHF.R.U32.HI R2, RZ, UR11, R3 ;  /* 0x0000000bff027c19 */ /* 0x000fe20008011603 */
[----:B------:R-:W-:Y:S01]  /*b250*/  ULDC.64 UR8, c[0x0][0x620] ;  /* 0x0001880000087ab9 */ /* 0x000fe20000000a00 */
[----:B------:R-:W-:Y:S01]  /*b260*/  IADD3 R5, P1, RZ, -R19, RZ ;  /* 0x80000013ff057210 */ /* 0x000fe20007f3e0ff */
[----:B------:R-:W2:Y:S01]  /*b270*/  LDC R15, c[0x0][0x610] ;  /* 0x00018400ff0f7b82 */ /* 0x000ea20000000800 */
[----:B-1----:R-:W-:Y:S01]  /*b280*/  I2FP.F32.U32 R4, UR12 ;  /* 0x0000000c00047c45 */ /* 0x002fe20008201000 */
[----:B------:R-:W-:Y:S01]  /*b290*/  ULDC UR11, c[0x0][0x658] ;  /* 0x00019600000b7ab9 */ /* 0x000fe20000000800 */
[----:B------:R-:W-:Y:S01]  /*b2a0*/  ULDC UR16, c[0x0][0x648] ;  /* 0x0001920000107ab9 */ /* 0x000fe20000000800 */
[----:B------:R-:W-:Y:S02]  /*b2b0*/  IMAD.X R2, RZ, RZ, ~R2, P1 ;  /* 0x000000ffff027224 */ /* 0x000fe400008e0e02 */
[----:B------:R-:W-:Y:S01]  /*b2c0*/  FMUL R6, R4, UR14 ;  /* 0x0000000e04067c20 */ /* 0x000fe20008400000 */
[----:B------:R-:W-:Y:S01]  /*b2d0*/  ULDC.64 UR14, c[0x0][0x640] ;  /* 0x00019000000e7ab9 */ /* 0x000fe20000000a00 */
[----:B------:R-:W-:Y:S01]  /*b2e0*/  IMAD R4, R2, UR8, RZ ;  /* 0x0000000802047c24 */ /* 0x000fe2000f8e02ff */
[----:B------:R-:W-:Y:S01]  /*b2f0*/  ISETP.NE.U32.AND P1, PT, RZ, UR14, PT ;  /* 0x0000000eff007c0c */ /* 0x000fe2000bf25070 */
[C---:B------:R-:W-:Y:S01]  /*b300*/  IMAD.WIDE.U32 R2, R5.reuse, UR8, R16 ;  /* 0x0000000805027c25 */ /* 0x040fe2000f8e0010 */
[----:B0-----:R-:W-:Y:S01]  /*b310*/  R2UR UR8, R10 ;  /* 0x000000000a0872ca */ /* 0x001fe200000e0000 */
[----:B------:R-:W0:Y:S01]  /*b320*/  F2I.U32.TRUNC.NTZ R6, R6 ;  /* 0x0000000600067305 */ /* 0x000e22000020f000 */
[----:B------:R-:W-:Y:S01]  /*b330*/  ISETP.NE.AND.EX P1, PT, RZ, UR15, PT, P1 ;  /* 0x0000000fff007c0c */ /* 0x000fe2000bf25310 */
[----:B------:R-:W-:Y:S01]  /*b340*/  IMAD R5, R5, UR9, R4 ;  /* 0x0000000905057c24 */ /* 0x000fe2000f8e0204 */
[----:B------:R-:W-:-:S03]  /*b350*/  ULDC UR9, c[0x0][0x618] ;  /* 0x0001860000097ab9 */ /* 0x000fc60000000800 */
[----:B------:R-:W-:-:S05]  /*b360*/  IMAD.IADD R3, R3, 0x1, R5 ;  /* 0x0000000103037824 */ /* 0x000fca00078e0205 */
[--C-:B------:R-:W-:Y:S02]  /*b370*/  SHF.R.U64 R10, R2, UR9, R3.reuse ;  /* 0x00000009020a7c19 */ /* 0x100fe40008001203 */
[----:B------:R-:W-:Y:S01]  /*b380*/  SHF.R.U32.HI R3, RZ, UR9, R3 ;  /* 0x00000009ff037c19 */ /* 0x000fe20008011603 */
[----:B------:R-:W-:Y:S01]  /*b390*/  ULDC UR9, c[0x0][0x608] ;  /* 0x0001820000097ab9 */ /* 0x000fe20000000800 */
[----:B0-----:R-:W-:Y:S02]  /*b3a0*/  R2UR UR10, R6 ;  /* 0x00000000060a72ca */ /* 0x001fe400000e0000 */
[--C-:B------:R-:W-:Y:S02]  /*b3b0*/  SHF.R.U64 R12, R10, UR9, R3.reuse ;  /* 0x000000090a0c7c19 */ /* 0x100fe40008001203 */
[----:B------:R-:W-:Y:S01]  /*b3c0*/  SHF.R.U32.HI R3, RZ, UR9, R3 ;  /* 0x00000009ff037c19 */ /* 0x000fe20008011603 */
[----:B------:R-:W-:-:S03]  /*b3d0*/  UIADD3 UR9, -UR8, URZ, URZ ;  /* 0x0000003f08097290 */ /* 0x000fc6000fffe13f */
[--C-:B------:R-:W-:Y:S01]  /*b3e0*/  SHF.R.U64 R13, R12, UR11, R3.reuse ;  /* 0x0000000b0c0d7c19 */ /* 0x100fe20008001203 */
[----:B------:R-:W-:Y:S01]  /*b3f0*/  ULDC UR8, c[0x0][0x144] ;  /* 0x0000510000087ab9 */ /* 0x000fe20000000800 */
[----:B------:R-:W-:-:S03]  /*b400*/  SHF.R.U32.HI R3, RZ, UR11, R3 ;  /* 0x0000000bff037c19 */ /* 0x000fc60008011603 */
[----:B------:R-:W-:Y:S01]  /*b410*/  IMAD.MOV.U32 R2, RZ, RZ, R13 ;  /* 0x000000ffff027224 */ /* 0x000fe200078e000d */
[----:B------:R-:W-:Y:S06]  /*b420*/  @!P1 BRA `(.L_x_301) ;  /* 0x0000000000289947 */ /* 0x000fec0003800000 */
        /* <DEDUP_REMOVED lines=10> */
.L_x_301:
[----:B------:R-:W-:Y:S01]  /*b4d0*/  UISETP.NE.AND UP0, UPT, UR39, URZ, UPT ;  /* 0x0000003f2700728c */ /* 0x000fe2000bf05270 */
[----:B------:R-:W-:Y:S01]  /*b4e0*/  SHF.R.U64 R3, R2, UR16, R3 ;  /* 0x0000001002037c19 */ /* 0x000fe20008001203 */
[----:B------:R-:W-:Y:S01]  /*b4f0*/  UIADD3 UR10, -UR10, URZ, URZ ;  /* 0x0000003f0a0a7290 */ /* 0x000fe2000fffe13f */
[----:B------:R-:W-:Y:S01]  /*b500*/  LOP3.LUT R2, R12, UR6, RZ, 0xc0, !PT ;  /* 0x000000060c027c12 */ /* 0x000fe2000f8ec0ff */
[----:B------:R-:W-:Y:S01]  /*b510*/  UIMAD UR7, UR8, UR9, UR7 ;  /* 0x00000009080772a4 */ /* 0x000fe2000f8e0207 */
[----:B------:R-:W-:Y:S01]  /*b520*/  LOP3.LUT R5, R10, UR4, RZ, 0xc0, !PT ;  /* 0x000000040a057c12 */ /* 0x000fe2000f8ec0ff */
[----:B------:R-:W-:Y:S01]  /*b530*/  IMAD.MOV R4, RZ, RZ, -R3 ;  /* 0x000000ffff047224 */ /* 0x000fe200078e0a03 */
[----:B------:R-:W-:Y:S01]  /*b540*/  ULDC UR8, c[0x0][0x148] ;  /* 0x0000520000087ab9 */ /* 0x000fe20000000800 */
[----:B------:R-:W-:Y:S01]  /*b550*/  IMAD R18, R3, UR5, R2 ;  /* 0x0000000503127c24 */ /* 0x000fe2000f8e0202 */
[----:B------:R-:W-:Y:S01]  /*b560*/  PLOP3.LUT P1, PT, PT, PT, UP0, 0x80, 0x0 ;  /* 0x000000000000781c */ /* 0x000fe20003f2f008 */
[----:B------:R-:W-:Y:S01]  /*b570*/  IMAD.MOV.U32 R3, RZ, RZ, 0x1 ;  /* 0x00000001ff037424 */ /* 0x000fe200078e00ff */
[----:B------:R-:W-:-:S03]  /*b580*/  @UP0 UIMAD UR7, UR8, UR10, UR12 ;  /* 0x0000000a080702a4 */ /* 0x000fc6000f8e020c */
[----:B------:R-:W-:Y:S02]  /*b590*/  ULDC UR8, c[0x0][0x638] ;  /* 0x00018e0000087ab9 */ /* 0x000fe40000000800 */
[----:B------:R-:W-:Y:S02]  /*b5a0*/  IMAD R2, R4, UR8, R13 ;  /* 0x0000000804027c24 */ /* 0x000fe4000f8e020d */
[----:B--2---:R-:W-:Y:S01]  /*b5b0*/  IMAD R18, R18, R15, UR7 ;  /* 0x0000000712127e24 */ /* 0x004fe2000f8e020f */
[----:B------:R-:W-:Y:S02]  /*b5c0*/  ULDC UR7, c[0x0][0x600] ;  /* 0x0001800000077ab9 */ /* 0x000fe40000000800 */
[----:B------:R-:W-:-:S05]  /*b5d0*/  IMAD R5, R2, UR7, R5 ;  /* 0x0000000702057c24 */ /* 0x000fca000f8e0205 */
[----:B------:R-:W-:Y:S02]  /*b5e0*/  SEL R2, R5, R18, !P1 ;  /* 0x0000001205027207 */ /* 0x000fe40004800000 */
[----:B------:R-:W-:-:S07]  /*b5f0*/  SEL R18, R18, R5, !P1 ;  /* 0x0000000512127207 */ /* 0x000fce0004800000 */
.L_x_299:
[----:B------:R-:W-:Y:S05]  /*b600*/  BSYNC B1 ;  /* 0x0000000000017941 */ /* 0x000fea0003800000 */
.L_x_298:
[----:B------:R-:W-:-:S13]  /*b610*/  LOP3.LUT P1, RZ, R3, 0xff, RZ, 0xc0, !PT ;  /* 0x000000ff03ff7812 */ /* 0x000fda000782c0ff */
[----:B------:R-:W-:Y:S05]  /*b620*/  @P1 BRA `(.L_x_302) ;  /* 0xfffffff400201947 */ /* 0x000fea000383ffff */
[----:B------:R-:W-:Y:S05]  /*b630*/  BSYNC B0 ;  /* 0x0000000000007941 */ /* 0x000fea0003800000 */
.L_x_290:
[----:B------:R-:W-:-:S03]  /*b640*/  UMOV UR7, 0xffffffff ;  /* 0xffffffff00077882 */ /* 0x000fc60000000000 */
[----:B------:R-:W-:Y:S05]  /*b650*/  BRA.DIV UR7, `(.L_x_303) ;  /* 0x0000000207fc7947 */ /* 0x000fea000b800000 */
[----:B------:R-:W-:-:S13]  /*b660*/  ELECT P6, URZ, PT ;  /* 0x00000000003f782f */ /* 0x000fda00038c0000 */
.L_x_317:
[----:B------:R-:W-:Y:S04]  /*b670*/  BSSY B0, `(.L_x_304) ;  /* 0x000001a000007945 */ /* 0x000fe80003800000 */
[----:B------:R-:W-:Y:S05]  /*b680*/  @!P6 BRA `(.L_x_305) ;  /* 0x000000000060e947 */ /* 0x000fea0003800000 */
[----:B------:R-:W-:-:S04]  /*b690*/  ULOP3.LUT UR7, UR41, 0x2, URZ, 0xfc, !UPT ;  /* 0x0000000229077892 */ /* 0x000fc8000f8efc3f */
[----:B------:R-:W-:-:S06]  /*b6a0*/  UISETP.NE.AND UP0, UPT, UR7, 0x3, UPT ;  /* 0x000000030700788c */ /* 0x000fcc000bf05270 */
[----:B------:R-:W-:-:S13]  /*b6b0*/  PLOP3.LUT P0, PT, PT, PT, UP0, 0x80, 0x0 ;  /* 0x000000000000781c */ /* 0x000fda0003f0f008 */
[----:B------:R-:W-:Y:S05]  /*b6c0*/  @!P0 BRA `(.L_x_306) ;  /* 0x0000000000048947 */ /* 0x000fea0003800000 */
[----:B------:R-:W-:Y:S01]  /*b6d0*/  BPT.TRAP 0x1 ;  /* 0x000000040000795c */ /* 0x000fe20000300000 */
.L_x_306:
[----:B------:R-:W0:Y:S01]  /*b6e0*/  S2R R3, SR_CgaCtaId ;  /* 0x0000000000037919 */ /* 0x000e220000008800 */
[----:B------:R-:W-:-:S04]  /*b6f0*/  MOV R2, 0x400 ;  /* 0x0000040000027802 */ /* 0x000fc80000000f00 */
[----:B0-----:R-:W-:Y:S02]  /*b700*/  LEA R3, R3, R2, 0x18 ;  /* 0x0000000203037211 */ /* 0x001fe400078ec0ff */
[----:B------:R-:W-:-:S03]  /*b710*/  SHF.L.U32 R2, R8, 0x1f, RZ ;  /* 0x0000001f08027819 */ /* 0x000fc600000006ff */
[----:B------:R-:W-:-:S04]  /*b720*/  VIADD R3, R3, 0x10 ;  /* 0x0000001003037836 */ /* 0x000fc80000000000 */
[C---:B------:R-:W-:Y:S02]  /*b730*/  IMAD R7, R0.reuse, 0x8, R3 ;  /* 0x0000000800077824 */ /* 0x040fe400078e0203 */
[----:B------:R-:W-:Y:S02]  /*b740*/  VIADD R0, R0, 0x1 ;  /* 0x0000000100007836 */ /* 0x000fe40000000000 */
[----:B------:R-:W0:Y:S03]  /*b750*/  SYNCS.PHASECHK.TRANS64.TRYWAIT P0, [R7+URZ], R2 ;  /* 0x00000002070075a7 */ /* 0x000e26000800017f */
[----:B------:R-:W-:-:S04]  /*b760*/  ISETP.NE.AND P1, PT, R0, 0x2, PT ;  /* 0x000000020000780c */ /* 0x000fc80003f25270 */
[----:B------:R-:W-:Y:S02]  /*b770*/  SEL R5, RZ, 0x1, P1 ;  /* 0x00000001ff057807 */ /* 0x000fe40000800000 */
[----:B------:R-:W-:Y:S02]  /*b780*/  SEL R0, R0, RZ, P1 ;  /* 0x000000ff00007207 */ /* 0x000fe40000800000 */
[----:B------:R-:W-:Y:S01]  /*b790*/  LOP3.LUT R5, R8, R5, RZ, 0x3c, !PT ;  /* 0x0000000508057212 */ /* 0x000fe200078e3cff */
[----:B0-----:R-:W-:Y:S06]  /*b7a0*/  @!P0 BRA `(.L_x_307) ;  /* 0x0000000000c88947 */ /* 0x001fec0003800000 */
.L_x_318:
[----:B------:R-:W-:Y:S01]  /*b7b0*/  IMAD R3, R0, 0x8, R3 ;  /* 0x0000000800037824 */ /* 0x000fe200078e0203 */
[----:B------:R-:W-:-:S07]  /*b7c0*/  SHF.L.U32 R0, R5, 0x1f, RZ ;  /* 0x0000001f05007819 */ /* 0x000fce00000006ff */
.L_x_308:
[----:B-1----:R1:W2:Y:S02]  /*b7d0*/  SYNCS.PHASECHK.TRANS64.TRYWAIT P0, [R3+URZ], R0 ;  /* 0x00000000030075a7 */ /* 0x0022a4000800017f */
[----:B--2---:R-:W-:Y:S05]  /*b7e0*/  @!P0 NANOSLEEP.SYNCS 0x989680 ;  /* 0x009896800000895d */ /* 0x004fea0003900000 */
[----:B------:R-:W2:Y:S02]  /*b7f0*/  @!P0 SYNCS.PHASECHK.TRANS64 P0, [R3+URZ], R0 ;  /* 0x00000000030085a7 */ /* 0x000ea4000800007f */
[----:B--2---:R-:W-:Y:S05]  /*b800*/  @!P0 BRA `(.L_x_308) ;  /* 0xfffffffc00f08947 */ /* 0x004fea000383ffff */
.L_x_305:
[----:B------:R-:W-:Y:S05]  /*b810*/  BSYNC B0 ;  /* 0x0000000000007941 */ /* 0x000fea0003800000 */
.L_x_304:
[----:B------:R-:W-:Y:S05]  /*b820*/  EXIT ;  /* 0x000000000000794d */ /* 0x000fea0003800000 */
.L_x_14:
[----:B0-----:R0:W1:Y:S02]  /*b830*/  SYNCS.PHASECHK.TRANS64.TRYWAIT P0, [R157+URZ], R0 ;  /* 0x000000009d0075a7 */ /* 0x001064000800017f */
[----:B-1----:R-:W-:Y:S05]  /*b840*/  @!P0 NANOSLEEP.SYNCS 0x989680 ;  /* 0x009896800000895d */ /* 0x002fea0003900000 */
[----:B------:R-:W1:Y:S02]  /*b850*/  @!P0 SYNCS.PHASECHK.TRANS64 P0, [R157+URZ], R0 ;  /* 0x000000009d0085a7 */ /* 0x000e64000800007f */
[----:B-1----:R-:W-:Y:S05]  /*b860*/  @!P0 BRA `(.L_x_14) ;  /* 0xfffffffc00f08947 */ /* 0x002fea000383ffff */
[----:B------:R-:W-:Y:S05]  /*b870*/  BRA `(.L_x_309) ;  /* 0xffffff5c00347947 */ /* 0x000fea000383ffff */
.L_x_19:
[----:B-1----:R1:W2:Y:S02]  /*b880*/  SYNCS.PHASECHK.TRANS64.TRYWAIT P1, [R3+URZ], R0 ;  /* 0x00000000030075a7 */ /* 0x0022a4000802017f */
[----:B--2---:R-:W-:Y:S05]  /*b890*/  @!P1 NANOSLEEP.SYNCS 0x989680 ;  /* 0x009896800000995d */ /* 0x004fea0003900000 */
[----:B------:R-:W2:Y:S02]  /*b8a0*/  @!P1 SYNCS.PHASECHK.TRANS64 P1, [R3+URZ], R0 ;  /* 0x00000000030095a7 */ /* 0x000ea4000802007f */
[----:B--2---:R-:W-:Y:S05]  /*b8b0*/  @!P1 BRA `(.L_x_19) ;  /* 0xfffffffc00f09947 */ /* 0x004fea000383ffff */
[----:B------:R-:W-:Y:S05]  /*b8c0*/  BRA `(.L_x_18) ;  /* 0xffffff5c00a47947 */ /* 0x000fea000383ffff */
.L_x_24:
[----:B-1----:R-:W-:-:S04]  /*b8d0*/  IMAD.U32 R4, RZ, RZ, UR8 ;  /* 0x00000008ff047e24 */ /* 0x002fc8000f8e00ff */
[----:B------:R1:W2:Y:S03]  /*b8e0*/  SYNCS.PHASECHK.TRANS64.TRYWAIT P1, [R4+URZ], R3 ;  /* 0x00000003040075a7 */ /* 0x0002a6000802017f */
[----:B--2---:R-:W-:Y:S05]  /*b8f0*/  @!P1 NANOSLEEP.SYNCS 0x989680 ;  /* 0x009896800000995d */ /* 0x004fea0003900000 */
[----:B------:R-:W2:Y:S02]  /*b900*/  @!P1 SYNCS.PHASECHK.TRANS64 P1, [R4+URZ], R3 ;  /* 0x00000003040095a7 */ /* 0x000ea4000802007f */
[----:B--2---:R-:W-:Y:S05]  /*b910*/  @!P1 BRA `(.L_x_24) ;  /* 0xfffffffc00ec9947 */ /* 0x004fea000383ffff */
[----:B------:R-:W-:Y:S05]  /*b920*/  BRA `(.L_x_23) ;  /* 0xffffff6000fc7947 */ /* 0x000fea000383ffff */
.L_x_30:
[----:B0-----:R0:W1:Y:S02]  /*b930*/  SYNCS.PHASECHK.TRANS64.TRYWAIT P0, [R157+URZ+0x10], R0 ;  /* 0x000010009d0075a7 */ /* 0x001064000800017f */
[----:B-1----:R-:W-:Y:S05]  /*b940*/  @!P0 NANOSLEEP.SYNCS 0x989680 ;  /* 0x009896800000895d */ /* 0x002fea0003900000 */
[----:B------:R-:W1:Y:S02]  /*b950*/  @!P0 SYNCS.PHASECHK.TRANS64 P0, [R157+URZ+0x10], R0 ;  /* 0x000010009d0085a7 */ /* 0x000e64000800007f */
[----:B-1----:R-:W-:Y:S05]  /*b960*/  @!P0 BRA `(.L_x_30) ;  /* 0xfffffffc00f08947 */ /* 0x002fea000383ffff */
[----:B------:R-:W-:Y:S05]  /*b970*/  BRA `(.L_x_310) ;  /* 0xffffff6800c87947 */ /* 0x000fea000383ffff */
.L_x_291:
[----:B------:R-:W-:Y:S01]  /*b980*/  BSSY B1, `(.L_x_311) ;  /* 0x0000006000017945 */ /* 0x000fe20003800000 */
[----:B------:R-:W-:-:S07]  /*b990*/  IMAD.MOV.U32 R15, RZ, RZ, -0x1 ;  /* 0xffffffffff0f7424 */ /* 0x000fce00078e00ff */
[----:B------:R-:W-:Y:S05]  /*b9a0*/  WARPSYNC.COLLECTIVE R15, `(.L_x_312) ;  /* 0x000000000f0c7348 */ /* 0x000fea0003c00000 */
[----:B------:R-:W-:Y:S02]  /*b9b0*/  ELECT P6, UR62, PT ;  /* 0x00000000003e782f */ /* 0x000fe400038c0000 */
[----:B------:R-:W-:Y:S01]  /*b9c0*/  MOV R14, UR62 ;  /* 0x0000003e000e7c02 */ /* 0x000fe20008000f00 */
[----:B------:R-:W-:Y:S10]  /*b9d0*/  ENDCOLLECTIVE ;  /* 0x000000000000791b */ /* 0x000ff40003800000 */
.L_x_312:
[----:B------:R-:W-:Y:S05]  /*b9e0*/  BSYNC B1 ;  /* 0x0000000000017941 */ /* 0x000fea0003800000 */
.L_x_311:
[----:B------:R-:W-:Y:S05]  /*b9f0*/  BRA `(.L_x_313) ;  /* 0xfffffff000387947 */ /* 0x000fea000383ffff */
.L_x_294:
[----:B-1----:R1:W2:Y:S02]  /*ba00*/  SYNCS.PHASECHK.TRANS64.TRYWAIT P1, [R7+URZ+0x10], R4 ;  /* 0x00001004070075a7 */ /* 0x0022a4000802017f */
[----:B--2---:R-:W-:Y:S05]  /*ba10*/  @!P1 NANOSLEEP.SYNCS 0x989680 ;  /* 0x009896800000995d */ /* 0x004fea0003900000 */
[----:B------:R-:W2:Y:S02]  /*ba20*/  @!P1 SYNCS.PHASECHK.TRANS64 P1, [R7+URZ+0x10], R4 ;  /* 0x00001004070095a7 */ /* 0x000ea4000802007f */
[----:B--2---:R-:W-:Y:S05]  /*ba30*/  @!P1 BRA `(.L_x_294) ;  /* 0xfffffffc00f09947 */ /* 0x004fea000383ffff */
[----:B------:R-:W-:Y:S05]  /*ba40*/  BRA `(.L_x_314) ;  /* 0xfffffff0006c7947 */ /* 0x000fea000383ffff */
.L_x_303:
[----:B------:R-:W-:Y:S01]  /*ba50*/  BSSY B0, `(.L_x_315) ;  /* 0x0000006000007945 */ /* 0x000fe20003800000 */
[----:B------:R-:W-:-:S07]  /*ba60*/  IMAD.MOV.U32 R15, RZ, RZ, -0x1 ;  /* 0xffffffffff0f7424 */ /* 0x000fce00078e00ff */
[----:B------:R-:W-:Y:S05]  /*ba70*/  WARPSYNC.COLLECTIVE R15, `(.L_x_316) ;  /* 0x000000000f0c7348 */ /* 0x000fea0003c00000 */
[----:B------:R-:W-:Y:S02]  /*ba80*/  ELECT P6, UR62, PT ;  /* 0x00000000003e782f */ /* 0x000fe400038c0000 */
[----:B------:R-:W-:Y:S01]  /*ba90*/  MOV R14, UR62 ;  /* 0x0000003e000e7c02 */ /* 0x000fe20008000f00 */
[----:B------:R-:W-:Y:S10]  /*baa0*/  ENDCOLLECTIVE ;  /* 0x000000000000791b */ /* 0x000ff40003800000 */
.L_x_316:
[----:B------:R-:W-:Y:S05]  /*bab0*/  BSYNC B0 ;  /* 0x0000000000007941 */ /* 0x000fea0003800000 */
.L_x_315:
[----:B------:R-:W-:Y:S05]  /*bac0*/  BRA `(.L_x_317) ;  /* 0xfffffff800e87947 */ /* 0x000fea000383ffff */
.L_x_307:
[----:B0-----:R0:W1:Y:S02]  /*bad0*/  SYNCS.PHASECHK.TRANS64.TRYWAIT P0, [R7+URZ], R2 ;  /* 0x00000002070075a7 */ /* 0x001064000800017f */
[----:B-1----:R-:W-:Y:S05]  /*bae0*/  @!P0 NANOSLEEP.SYNCS 0x989680 ;  /* 0x009896800000895d */ /* 0x002fea0003900000 */
[----:B------:R-:W1:Y:S02]  /*baf0*/  @!P0 SYNCS.PHASECHK.TRANS64 P0, [R7+URZ], R2 ;  /* 0x00000002070085a7 */ /* 0x000e64000800007f */
[----:B-1----:R-:W-:Y:S05]  /*bb00*/  @!P0 BRA `(.L_x_307) ;  /* 0xfffffffc00f08947 */ /* 0x002fea000383ffff */
[----:B------:R-:W-:Y:S05]  /*bb10*/  BRA `(.L_x_318) ;  /* 0xfffffffc00247947 */ /* 0x000fea000383ffff */
.L_x_319:
[----:B------:R-:W-:-:S00]  /*bb20*/  BRA `(.L_x_319) ;  /* 0xfffffffc00fc7947 */ /* 0x000fc0000383ffff */
[----:B------:R-:W-:-:S00]  /*bb30*/  NOP ;  /* 0x0000000000007918 */ /* 0x000fc00000000000 */
        /* <DEDUP_REMOVED lines=12> */
.L_x_320:


//--------------------- .nv.global.init           --------------------------
	.section	.nv.global.init,"aw",@progbits
.nv.global.init:
	.type		$str$22,@object
	.size		$str$22,($str$23 - $str$22)
$str$22:
        /*0000*/ 	.byte	0x6b, 0x5f, 0x74, 0x69, 0x6c, 0x65, 0x5f, 0x63, 0x6f, 0x75, 0x6e, 0x74, 0x20, 0x3e, 0x3d, 0x20
        /*0010*/ 	.byte	0x31, 0x00
	.type		$str$23,@object
	.size		$str$23,(__unnamed_1 - $str$23)
$str$23:
        /*0012*/ 	.byte	0x2f, 0x74, 0x6d, 0x70, 0x2f, 0x63, 0x75, 0x74, 0x6c, 0x61, 0x73, 0x73, 0x5f, 0x73, 0x77, 0x65
        /*0022*/ 	.byte	0x65, 0x70, 0x5f, 0x73, 0x72, 0x63, 0x2f, 0x69, 0x6e, 0x63, 0x6c, 0x75, 0x64, 0x65, 0x2f, 0x63
        /*0032*/ 	.byte	0x75, 0x74, 0x6c, 0x61, 0x73, 0x73, 0x2f, 0x67, 0x65, 0x6d, 0x6d, 0x2f, 0x63, 0x6f, 0x6c, 0x6c
        /*0042*/ 	.byte	0x65, 0x63, 0x74, 0x69, 0x76, 0x65, 0x2f, 0x73, 0x6d, 0x39, 0x30, 0x5f, 0x6d, 0x6d, 0x61, 0x5f
        /*0052*/ 	.byte	0x74, 0x6d, 0x61, 0x5f, 0x67, 0x6d, 0x6d, 0x61, 0x5f, 0x73, 0x73, 0x5f, 0x77, 0x61, 0x72, 0x70
        /*0062*/ 	.byte	0x73, 0x70, 0x65, 0x63, 0x69, 0x61, 0x6c, 0x69, 0x7a, 0x65, 0x64, 0x2e, 0x68, 0x70, 0x70, 0x00
	.type		__unnamed_1,@object
	.size		__unnamed_1,(.L_0 - __unnamed_1)
__unnamed_1:
        /*0072*/ 	.byte	0x76, 0x6f, 0x69, 0x64, 0x20, 0x63, 0x75, 0x74, 0x6c, 0x61, 0x73, 0x73, 0x3a, 0x3a, 0x67, 0x65
        /* <DEDUP_REMOVED lines=179> */
        /*0bb2*/ 	.byte	0x69, 0x64, 0x65, 0x6e, 0x74, 0x69, 0x74, 0x79, 0x5d, 0x00
.L_0:


//--------------------- .nv.shared._ZN7cutlass13device_kernelINS_4gemm6kernel13GemmUniversalIN4cute5tupleIJiiiiEEENS1_10collective13CollectiveMmaINS1_34MainloopSm90TmaGmmaWarpSpecializedILi2ENS5_IJNS4_1CILi1EEESB_SB_EEENS1_32KernelTmaWarpSpecializedPingpongEEENS5_IJNSA_ILi64EEENSA_ILi256EEENSA_ILi128EEEEEENS_6half_tENS5_IJSB_llEEESJ_NS5_IJlSB_lEEENS4_8TiledMMAINS4_8MMA_AtomIJNS4_4SM904GMMA26MMA_64x256x16_F32F16F16_SSILNSP_5MajorE1ELSR_0ELNSP_7ScaleInE1ELSS_1EEEEEENS4_6LayoutISC_NS5_IJNSA_ILi0EEESW_SW_EEEEENS5_IJNS4_10UnderscoreESZ_SZ_EEEEENS4_13SM90_TMA_LOADENS4_14ComposedLayoutINS4_7SwizzleILi3ELi4ELi3EEENS4_18smem_ptr_flag_bitsILi16EEENSV_INS5_IJSF_NSA_ILi8EEEEEENS5_IJSB_SF_EEEEEEEvNS4_8identityES12_NS13_IS15_S17_NSV_INS5_IJS18_SF_EEENS5_IJSF_SB_EEEEEEEvS1D_EENS_8epilogue10collective6detail29Sm90TmaWarpSpecializedAdapterINS1K_15DefaultEpilogueISJ_SL_SL_NS1J_6thread17LinearCombinationISJ_Li1EffLNS1O_9ScaleType4KindE0ELNS_15FloatRoundStyleE2ESJ_EENS1_15EpilogueDefaultEEEEEvvEEEEvNT_6ParamsE --------------------------
	.section	.nv.shared._ZN7cutlass13device_kernelINS_4gemm6kernel13GemmUniversalIN4cute5tupleIJiiiiEEENS1_10collective13CollectiveMmaINS1_34MainloopSm90TmaGmmaWarpSpecializedILi2ENS5_IJNS4_1CILi1EEESB_SB_EEENS1_32KernelTmaWarpSpecializedPingpongEEENS5_IJNSA_ILi64EEENSA_ILi256EEENSA_ILi128EEEEEENS_6half_tENS5_IJSB_llEEESJ_NS5_IJlSB_lEEENS4_8TiledMMAINS4_8MMA_AtomIJNS4_4SM904GMMA26MMA_64x256x16_F32F16F16_SSILNSP_5MajorE1ELSR_0ELNSP_7ScaleInE1ELSS_1EEEEEENS4_6LayoutISC_NS5_IJNSA_ILi0EEESW_SW_EEEEENS5_IJNS4_10UnderscoreESZ_SZ_EEEEENS4_13SM90_TMA_LOADENS4_14ComposedLayoutINS4_7SwizzleILi3ELi4ELi3EEENS4_18smem_ptr_flag_bitsILi16EEENSV_INS5_IJSF_NSA_ILi8EEEEEENS5_IJSB_SF_EEEEEEEvNS4_8identityES12_NS13_IS15_S17_NSV_INS5_IJS18_SF_EEENS5_IJSF_SB_EEEEEEEvS1D_EENS_8epilogue10collective6detail29Sm90TmaWarpSpecializedAdapterINS1K_15DefaultEpilogueISJ_SL_SL_NS1J_6thread17LinearCombinationISJ_Li1EffLNS1O_9ScaleType4KindE0ELNS_15FloatRoundStyleE2ESJ_EENS1_15EpilogueDefaultEEEEEvvEEEEvNT_6ParamsE,"aw",@nobits
	.sectionflags	@""
	.align	16
	.zero		1024


//--------------------- .nv.shared.reserved.0     --------------------------
	.section	.nv.shared.reserved.0,"aw",@nobits
	.weak		__nv_reservedSMEM_offset_0_alias
	.size		__nv_reservedSMEM_offset_0_alias, 0, 0
	.other		__nv_reservedSMEM_offset_0_alias,@"STO_CUDA_RESERVED_SHARED STV_DEFAULT"
__nv_reservedSMEM_offset_0_alias:
	.zero		0


//--------------------- .nv.global                --------------------------
	.section	.nv.global,"aw",@nobits
.nv.global:
	.type		_ZN40_INTERNAL_84b8e282_4_k_cu_a2b861e2_194954cute1_E,@object
	.size		_ZN40_INTERNAL_84b8e282_4_k_cu_a2b861e2_194954cute1_E,(_ZN40_INTERNAL_84b8e282_4_k_cu_a2b861e2_194954cuda3std3__45__cpo6cbeginE - _ZN40_INTERNAL_84b8e282_4_k_cu_a2b861e2_194954cute1_E)
_ZN40_INTERNAL_84b8e282_4_k_cu_a2b861e2_194954cute1_E:
	.zero		1
	.type		_ZN40_INTERNAL_84b8e282_4_k_cu_a2b861e2_194954cuda3std3__45__cpo6cbeginE,@object
	.size		_ZN40_INTERNAL_84b8e282_4_k_cu_a2b861e2_194954cuda3std3__45__cpo6cbeginE,(_ZN40_INTERNAL_84b8e282_4_k_cu_a2b861e2_194954cuda3std3__48in_placeE - _ZN40_INTERNAL_84b8e282_4_k_cu_a2b861e2_194954cuda3std3__45__cpo6cbeginE)
_ZN40_INTERNAL_84b8e282_4_k_cu_a2b861e2_194954cuda3std3__45__cpo6cbeginE:
	.zero		1
	.type		_ZN40_INTERNAL_84b8e282_4_k_cu_a2b861e2_194954cuda3std3__48in_placeE,@object
	.size		_ZN40_INTERNAL_84b8e282_4_k_cu_a2b861e2_194954cuda3std3__48in_placeE,(_ZN40_INTERNAL_84b8e282_4_k_cu_a2b861e2_194954cuda3std6ranges3__45__cpo9iter_moveE - _ZN40_INTERNAL_84b8e282_4_k_cu_a2b861e2_194954cuda3std3__48in_placeE)
_ZN40_INTERNAL_84b8e282_4_k_cu_a2b861e2_194954cuda3std3__48in_placeE:
	.zero		1
	.type		_ZN40_INTERNAL_84b8e282_4_k_cu_a2b861e2_194954cuda3std6ranges3__45__cpo9iter_moveE,@object
	.size		_ZN40_INTERNAL_84b8e282_4_k_cu_a2b861e2_194954cuda3std6ranges3__45__cpo9iter_moveE,(_ZN40_INTERNAL_84b8e282_4_k_cu_a2b861e2_194954cuda3std3__45__cpo5beginE - _ZN40_INTERNAL_84b8e282_4_k_cu_a2b861e2_194954cuda3std6ranges3__45__cpo9iter_moveE)
_ZN40_INTERNAL_84b8e282_4_k_cu_a2b861e2_194954cuda3std6ranges3__45__cpo9iter_moveE:
	.zero		1
	.type		_ZN40_INTERNAL_84b8e282_4_k_cu_a2b861e2_194954cuda3std3__45__cpo5beginE,@object
	.size		_ZN40_INTERNAL_84b8e282_4_k_cu_a2b861e2_194954cuda3std3__45__cpo5beginE,(_ZN40_INTERNAL_84b8e282_4_k_cu_a2b861e2_194954cuda3std3__442_GLOBAL__N__84b8e282_4_k_cu_a2b861e2_194956ignoreE - _ZN40_INTERNAL_84b8e282_4_k_cu_a2b861e2_194954cuda3std3__45__cpo5beginE)
_ZN40_INTERNAL_84b8e282_4_k_cu_a2b861e2_194954cuda3std3__45__cpo5beginE:
	.zero		1
	.type		_ZN40_INTERNAL_84b8e282_4_k_cu_a2b861e2_194954cuda3std3__442_GLOBAL__N__84b8e282_4_k_cu_a2b861e2_194956ignoreE,@object
	.size		_ZN40_INTERNAL_84b8e282_4_k_cu_a2b861e2_194954cuda3std3__442_GLOBAL__N__84b8e282_4_k_cu_a2b861e2_194956ignoreE,(_ZN40_INTERNAL_84b8e282_4_k_cu_a2b861e2_194954cute7productE - _ZN40_INTERNAL_84b8e282_4_k_cu_a2b861e2_194954cuda3std3__442_GLOBAL__N__84b8e282_4_k_cu_a2b861e2_194956ignoreE)
_ZN40_INTERNAL_84b8e282_4_k_cu_a2b861e2_194954cuda3std3__442_GLOBAL__N__84b8e282_4_k_cu_a2b861e2_194956ignoreE:
	.zero		1
	.type		_ZN40_INTERNAL_84b8e282_4_k_cu_a2b861e2_194954cute7productE,@object
	.size		_ZN40_INTERNAL_84b8e282_4_k_cu_a2b861e2_194954cute7productE,(_ZN40_INTERNAL_84b8e282_4_k_cu_a2b861e2_194954cuda3std3__45__cpo3endE - _ZN40_INTERNAL_84b8e282_4_k_cu_a2b861e2_194954cute7productE)
_ZN40_INTERNAL_84b8e282_4_k_cu_a2b861e2_194954cute7productE:
	.zero		1
	.type		_ZN40_INTERNAL_84b8e282_4_k_cu_a2b861e2_194954cuda3std3__45__cpo3endE,@object
	.size		_ZN40_INTERNAL_84b8e282_4_k_cu_a2b861e2_194954cuda3std3__45__cpo3endE,(_ZN40_INTERNAL_84b8e282_4_k_cu_a2b861e2_194954cuda3std3__419piecewise_constructE - _ZN40_INTERNAL_84b8e282_4_k_cu_a2b861e2_194954cuda3std3__45__cpo3endE)
_ZN40_INTERNAL_84b8e282_4_k_cu_a2b861e2_194954cuda3std3__45__cpo3endE:
	.zero		1
	.type		_ZN40_INTERNAL_84b8e282_4_k_cu_a2b861e2_194954cuda3std3__419piecewise_constructE,@object
	.size		_ZN40_INTERNAL_84b8e282_4_k_cu_a2b861e2_194954cuda3std3__419piecewise_constructE,(_ZN40_INTERNAL_84b8e282_4_k_cu_a2b861e2_194954cuda3std3__45__cpo4cendE - _ZN40_INTERNAL_84b8e282_4_k_cu_a2b861e2_194954cuda3std3__419piecewise_constructE)
_ZN40_INTERNAL_84b8e282_4_k_cu_a2b861e2_194954cuda3std3__419piecewise_constructE:
	.zero		1
	.type		_ZN40_INTERNAL_84b8e282_4_k_cu_a2b861e2_194954cuda3std3__45__cpo4cendE,@object
	.size		_ZN40_INTERNAL_84b8e282_4_k_cu_a2b861e2_194954cuda3std3__45__cpo4cendE,(_ZN40_INTERNAL_84b8e282_4_k_cu_a2b861e2_194954cuda3std6ranges3__45__cpo4swapE - _ZN40_INTERNAL_84b8e282_4_k_cu_a2b861e2_194954cuda3std3__45__cpo4cendE)
_ZN40_INTERNAL_84b8e282_4_k_cu_a2b861e2_194954cuda3std3__45__cpo4cendE:
	.zero		1
	.type		_ZN40_INTERNAL_84b8e282_4_k_cu_a2b861e2_194954cuda3std6ranges3__45__cpo4swapE,@object
	.size		_ZN40_INTERNAL_84b8e282_4_k_cu_a2b861e2_194954cuda3std6ranges3__45__cpo4swapE,(.L_8 - _ZN40_INTERNAL_84b8e282_4_k_cu_a2b861e2_194954cuda3std6ranges3__45__cpo4swapE)
_ZN40_INTERNAL_84b8e282_4_k_cu_a2b861e2_194954cuda3std6ranges3__45__cpo4swapE:
	.zero		1
.L_8:


//--------------------- .nv.constant0._ZN7cutlass13device_kernelINS_4gemm6kernel13GemmUniversalIN4cute5tupleIJiiiiEEENS1_10collective13CollectiveMmaINS1_34MainloopSm90TmaGmmaWarpSpecializedILi2ENS5_IJNS4_1CILi1EEESB_SB_EEENS1_32KernelTmaWarpSpecializedPingpongEEENS5_IJNSA_ILi64EEENSA_ILi256EEENSA_ILi128EEEEEENS_6half_tENS5_IJSB_llEEESJ_NS5_IJlSB_lEEENS4_8TiledMMAINS4_8MMA_AtomIJNS4_4SM904GMMA26MMA_64x256x16_F32F16F16_SSILNSP_5MajorE1ELSR_0ELNSP_7ScaleInE1ELSS_1EEEEEENS4_6LayoutISC_NS5_IJNSA_ILi0EEESW_SW_EEEEENS5_IJNS4_10UnderscoreESZ_SZ_EEEEENS4_13SM90_TMA_LOADENS4_14ComposedLayoutINS4_7SwizzleILi3ELi4ELi3EEENS4_18smem_ptr_flag_bitsILi16EEENSV_INS5_IJSF_NSA_ILi8EEEEEENS5_IJSB_SF_EEEEEEEvNS4_8identityES12_NS13_IS15_S17_NSV_INS5_IJS18_SF_EEENS5_IJSF_SB_EEEEEEEvS1D_EENS_8epilogue10collective6detail29Sm90TmaWarpSpecializedAdapterINS1K_15DefaultEpilogueISJ_SL_SL_NS1J_6thread17LinearCombinationISJ_Li1EffLNS1O_9ScaleType4KindE0ELNS_15FloatRoundStyleE2ESJ_EENS1_15EpilogueDefaultEEEEEvvEEEEvNT_6ParamsE --------------------------
	.section	.nv.constant0._ZN7cutlass13device_kernelINS_4gemm6kernel13GemmUniversalIN4cute5tupleIJiiiiEEENS1_10collective13CollectiveMmaINS1_34MainloopSm90TmaGmmaWarpSpecializedILi2ENS5_IJNS4_1CILi1EEESB_SB_EEENS1_32KernelTmaWarpSpecializedPingpongEEENS5_IJNSA_ILi64EEENSA_ILi256EEENSA_ILi128EEEEEENS_6half_tENS5_IJSB_llEEESJ_NS5_IJlSB_lEEENS4_8TiledMMAINS4_8MMA_AtomIJNS4_4SM904GMMA26MMA_64x256x16_F32F16F16_SSILNSP_5MajorE1ELSR_0ELNSP_7ScaleInE1ELSS_1EEEEEENS4_6LayoutISC_NS5_IJNSA_ILi0EEESW_SW_EEEEENS5_IJNS4_10UnderscoreESZ_SZ_EEEEENS4_13SM90_TMA_LOADENS4_14ComposedLayoutINS4_7SwizzleILi3ELi4ELi3EEENS4_18smem_ptr_flag_bitsILi16EEENSV_INS5_IJSF_NSA_ILi8EEEEEENS5_IJSB_SF_EEEEEEEvNS4_8identityES12_NS13_IS15_S17_NSV_INS5_IJS18_SF_EEENS5_IJSF_SB_EEEEEEEvS1D_EENS_8epilogue10collective6detail29Sm90TmaWarpSpecializedAdapterINS1K_15DefaultEpilogueISJ_SL_SL_NS1J_6thread17LinearCombinationISJ_Li1EffLNS1O_9ScaleType4KindE0ELNS_15FloatRoundStyleE2ESJ_EENS1_15EpilogueDefaultEEEEEvvEEEEvNT_6ParamsE,"a",@progbits
	.sectionflags	@""
	.align	4
.nv.constant0._ZN7cutlass13device_kernelINS_4gemm6kernel13GemmUniversalIN4cute5tupleIJiiiiEEENS1_10collective13CollectiveMmaINS1_34MainloopSm90TmaGmmaWarpSpecializedILi2ENS5_IJNS4_1CILi1EEESB_SB_EEENS1_32KernelTmaWarpSpecializedPingpongEEENS5_IJNSA_ILi64EEENSA_ILi256EEENSA_ILi128EEEEEENS_6half_tENS5_IJSB_llEEESJ_NS5_IJlSB_lEEENS4_8TiledMMAINS4_8MMA_AtomIJNS4_4SM904GMMA26MMA_64x256x16_F32F16F16_SSILNSP_5MajorE1ELSR_0ELNSP_7ScaleInE1ELSS_1EEEEEENS4_6LayoutISC_NS5_IJNSA_ILi0EEESW_SW_EEEEENS5_IJNS4_10UnderscoreESZ_SZ_EEEEENS4_13SM90_TMA_LOADENS4_14ComposedLayoutINS4_7SwizzleILi3ELi4ELi3EEENS4_18smem_ptr_flag_bitsILi16EEENSV_INS5_IJSF_NSA_ILi8EEEEEENS5_IJSB_SF_EEEEEEEvNS4_8identityES12_NS13_IS15_S17_NSV_INS5_IJS18_SF_EEENS5_IJSF_SB_EEEEEEEvS1D_EENS_8epilogue10collective6detail29Sm90TmaWarpSpecializedAdapterINS1K_15DefaultEpilogueISJ_SL_SL_NS1J_6thread17LinearCombinationISJ_Li1EffLNS1O_9ScaleType4KindE0ELNS_15FloatRoundStyleE2ESJ_EENS1_15EpilogueDefaultEEEEEvvEEEEvNT_6ParamsE:
	.zero		1664


//--------------------- SYMBOLS --------------------------

	.type		.nv.reservedSmem.offset0,@object
	.size		.nv.reservedSmem.offset0,0x4
	.type		__assertfail,@function
